	.target	sm_90a

	.elftype	@"ET_EXEC"


//--------------------- .note.nv.tkinfo           --------------------------
	.section	.note.nv.tkinfo,"",@"SHT_NOTE"
	.sectionflags	@"SHF_NOTE_NV_TKINFO"
	.tkinfo
        /*0018*/ 	.word	0x00000002
        /*0030*/ 	.string	""
        /*0030*/ 	.string	"ptxas"
        /*0030*/ 	.string	"Cuda compilation tools, release 13.0, V13.0.88"
        /*0030*/ 	.string	"Build cuda_13.0.r13.0/compiler.36424714_0"
        /*0030*/ 	.string	"-arch sm_90a -m 64 "



//--------------------- .note.nv.cuinfo           --------------------------
	.section	.note.nv.cuinfo,"",@"SHT_NOTE"
	.sectionflags	@"SHF_NOTE_NV_CUINFO"
        /*0018*/ 	.short	0x0002
        /*001a*/ 	.short	0x005a
        /*001c*/ 	.short	0x0082
	.zero		2


//--------------------- .nv.info                  --------------------------
	.section	.nv.info,"",@"SHT_CUDA_INFO"
	.align	4


	//----- nvinfo : EIATTR_REGCOUNT
	.align		4
        /*0000*/ 	.byte	0x04, 0x2f
        /*0002*/ 	.short	(.L_15 - .L_14)
	.align		4
.L_14:
        /*0004*/ 	.word	index@(_ZN7cutlass13device_kernelINS_4gemm6kernel13GemmUniversalIN4cute5tupleIJiiiiEEENS1_10collective13CollectiveMmaINS1_34MainloopSm90TmaGmmaWarpSpecializedILi7ENS5_IJNS4_1CILi1EEESB_SB_EEENS1_35KernelTmaWarpSpecializedCooperativeEEENS5_IJNSA_ILi128EEENSA_ILi64EEESF_EEENS_10bfloat16_tENS5_IJlSB_lEEESI_SJ_NS4_8TiledMMAINS4_8MMA_AtomIJNS4_4SM904GMMA27MMA_64x64x16_F32BF16BF16_SSILNSN_5MajorE0ELSP_0ELNSN_7ScaleInE1ELSQ_1EEEEEENS4_6LayoutINS5_IJNSA_ILi2EEESB_SB_EEENS5_IJSB_NSA_ILi0EEESW_EEEEENS5_IJNS4_10UnderscoreESZ_SZ_EEEEENS4_13SM90_TMA_LOADENS4_14ComposedLayoutINS4_7SwizzleILi3ELi4ELi3EEENS4_18smem_ptr_flag_bitsILi16EEENST_INS5_IJNSA_ILi8EEESG_EEENS5_IJSG_SB_EEEEEEEvNS4_8identityES12_S1C_vS1D_EENS_8epilogue10collective6detail29Sm90TmaWarpSpecializedAdapterINS1G_15DefaultEpilogueISI_SJ_SJ_NS1F_6thread17LinearCombinationISI_Li1EffLNS1K_9ScaleType4KindE0ELNS_15FloatRoundStyleE2ESI_EENS1_15EpilogueDefaultEEEEEvvEEEEvNT_6ParamsE)
        /*0008*/ 	.word	0x000000a8


	//----- nvinfo : EIATTR_FRAME_SIZE
	.align		4
.L_15:
        /*000c*/ 	.byte	0x04, 0x11
        /*000e*/ 	.short	(.L_17 - .L_16)
	.align		4
.L_16:
        /*0010*/ 	.word	index@(_ZN7cutlass13device_kernelINS_4gemm6kernel13GemmUniversalIN4cute5tupleIJiiiiEEENS1_10collective13CollectiveMmaINS1_34MainloopSm90TmaGmmaWarpSpecializedILi7ENS5_IJNS4_1CILi1EEESB_SB_EEENS1_35KernelTmaWarpSpecializedCooperativeEEENS5_IJNSA_ILi128EEENSA_ILi64EEESF_EEENS_10bfloat16_tENS5_IJlSB_lEEESI_SJ_NS4_8TiledMMAINS4_8MMA_AtomIJNS4_4SM904GMMA27MMA_64x64x16_F32BF16BF16_SSILNSN_5MajorE0ELSP_0ELNSN_7ScaleInE1ELSQ_1EEEEEENS4_6LayoutINS5_IJNSA_ILi2EEESB_SB_EEENS5_IJSB_NSA_ILi0EEESW_EEEEENS5_IJNS4_10UnderscoreESZ_SZ_EEEEENS4_13SM90_TMA_LOADENS4_14ComposedLayoutINS4_7SwizzleILi3ELi4ELi3EEENS4_18smem_ptr_flag_bitsILi16EEENST_INS5_IJNSA_ILi8EEESG_EEENS5_IJSG_SB_EEEEEEEvNS4_8identityES12_S1C_vS1D_EENS_8epilogue10collective6detail29Sm90TmaWarpSpecializedAdapterINS1G_15DefaultEpilogueISI_SJ_SJ_NS1F_6thread17LinearCombinationISI_Li1EffLNS1K_9ScaleType4KindE0ELNS_15FloatRoundStyleE2ESI_EENS1_15EpilogueDefaultEEEEEvvEEEEvNT_6ParamsE)
        /*0014*/ 	.word	0x00000000


	//----- nvinfo : EIATTR_MIN_STACK_SIZE
	.align		4
.L_17:
        /*0018*/ 	.byte	0x04, 0x12
        /*001a*/ 	.short	(.L_19 - .L_18)
	.align		4
.L_18:
        /*001c*/ 	.word	index@(_ZN7cutlass13device_kernelINS_4gemm6kernel13GemmUniversalIN4cute5tupleIJiiiiEEENS1_10collective13CollectiveMmaINS1_34MainloopSm90TmaGmmaWarpSpecializedILi7ENS5_IJNS4_1CILi1EEESB_SB_EEENS1_35KernelTmaWarpSpecializedCooperativeEEENS5_IJNSA_ILi128EEENSA_ILi64EEESF_EEENS_10bfloat16_tENS5_IJlSB_lEEESI_SJ_NS4_8TiledMMAINS4_8MMA_AtomIJNS4_4SM904GMMA27MMA_64x64x16_F32BF16BF16_SSILNSN_5MajorE0ELSP_0ELNSN_7ScaleInE1ELSQ_1EEEEEENS4_6LayoutINS5_IJNSA_ILi2EEESB_SB_EEENS5_IJSB_NSA_ILi0EEESW_EEEEENS5_IJNS4_10UnderscoreESZ_SZ_EEEEENS4_13SM90_TMA_LOADENS4_14ComposedLayoutINS4_7SwizzleILi3ELi4ELi3EEENS4_18smem_ptr_flag_bitsILi16EEENST_INS5_IJNSA_ILi8EEESG_EEENS5_IJSG_SB_EEEEEEEvNS4_8identityES12_S1C_vS1D_EENS_8epilogue10collective6detail29Sm90TmaWarpSpecializedAdapterINS1G_15DefaultEpilogueISI_SJ_SJ_NS1F_6thread17LinearCombinationISI_Li1EffLNS1K_9ScaleType4KindE0ELNS_15FloatRoundStyleE2ESI_EENS1_15EpilogueDefaultEEEEEvvEEEEvNT_6ParamsE)
        /*0020*/ 	.word	0x00000000
.L_19:


//--------------------- .nv.compat                --------------------------
	.section	.nv.compat,"",@"SHT_CUDA_COMPAT_INFO"
	.align	4
        /*0000*/ 	.byte	0x02, 0x09, 0x01, 0x00, 0x02, 0x02, 0x04, 0x00, 0x02, 0x05, 0x05, 0x00, 0x03, 0x07, 0x01, 0x01
        /*0010*/ 	.byte	0x02, 0x03, 0x01, 0x00, 0x02, 0x06, 0x01, 0x00, 0x04, 0x0b, 0x08, 0x00, 0x00, 0x00, 0x00, 0x00
        /*0020*/ 	.byte	0x00, 0x00, 0x00, 0x00


//--------------------- .nv.info._ZN7cutlass13device_kernelINS_4gemm6kernel13GemmUniversalIN4cute5tupleIJiiiiEEENS1_10collective13CollectiveMmaINS1_34MainloopSm90TmaGmmaWarpSpecializedILi7ENS5_IJNS4_1CILi1EEESB_SB_EEENS1_35KernelTmaWarpSpecializedCooperativeEEENS5_IJNSA_ILi128EEENSA_ILi64EEESF_EEENS_10bfloat16_tENS5_IJlSB_lEEESI_SJ_NS4_8TiledMMAINS4_8MMA_AtomIJNS4_4SM904GMMA27MMA_64x64x16_F32BF16BF16_SSILNSN_5MajorE0ELSP_0ELNSN_7ScaleInE1ELSQ_1EEEEEENS4_6LayoutINS5_IJNSA_ILi2EEESB_SB_EEENS5_IJSB_NSA_ILi0EEESW_EEEEENS5_IJNS4_10UnderscoreESZ_SZ_EEEEENS4_13SM90_TMA_LOADENS4_14ComposedLayoutINS4_7SwizzleILi3ELi4ELi3EEENS4_18smem_ptr_flag_bitsILi16EEENST_INS5_IJNSA_ILi8EEESG_EEENS5_IJSG_SB_EEEEEEEvNS4_8identityES12_S1C_vS1D_EENS_8epilogue10collective6detail29Sm90TmaWarpSpecializedAdapterINS1G_15DefaultEpilogueISI_SJ_SJ_NS1F_6thread17LinearCombinationISI_Li1EffLNS1K_9ScaleType4KindE0ELNS_15FloatRoundStyleE2ESI_EENS1_15EpilogueDefaultEEEEEvvEEEEvNT_6ParamsE --------------------------
	.section	.nv.info._ZN7cutlass13device_kernelINS_4gemm6kernel13GemmUniversalIN4cute5tupleIJiiiiEEENS1_10collective13CollectiveMmaINS1_34MainloopSm90TmaGmmaWarpSpecializedILi7ENS5_IJNS4_1CILi1EEESB_SB_EEENS1_35KernelTmaWarpSpecializedCooperativeEEENS5_IJNSA_ILi128EEENSA_ILi64EEESF_EEENS_10bfloat16_tENS5_IJlSB_lEEESI_SJ_NS4_8TiledMMAINS4_8MMA_AtomIJNS4_4SM904GMMA27MMA_64x64x16_F32BF16BF16_SSILNSN_5MajorE0ELSP_0ELNSN_7ScaleInE1ELSQ_1EEEEEENS4_6LayoutINS5_IJNSA_ILi2EEESB_SB_EEENS5_IJSB_NSA_ILi0EEESW_EEEEENS5_IJNS4_10UnderscoreESZ_SZ_EEEEENS4_13SM90_TMA_LOADENS4_14ComposedLayoutINS4_7SwizzleILi3ELi4ELi3EEENS4_18smem_ptr_flag_bitsILi16EEENST_INS5_IJNSA_ILi8EEESG_EEENS5_IJSG_SB_EEEEEEEvNS4_8identityES12_S1C_vS1D_EENS_8epilogue10collective6detail29Sm90TmaWarpSpecializedAdapterINS1G_15DefaultEpilogueISI_SJ_SJ_NS1F_6thread17LinearCombinationISI_Li1EffLNS1K_9ScaleType4KindE0ELNS_15FloatRoundStyleE2ESI_EENS1_15EpilogueDefaultEEEEEvvEEEEvNT_6ParamsE,"",@"SHT_CUDA_INFO"
	.sectionflags	@""
	.align	4


	//----- nvinfo : EIATTR_CUDA_API_VERSION
	.align		4
        /*0000*/ 	.byte	0x04, 0x37
        /*0002*/ 	.short	(.L_21 - .L_20)
.L_20:
        /*0004*/ 	.word	0x00000082


	//----- nvinfo : EIATTR_KPARAM_INFO
	.align		4
.L_21:
        /*0008*/ 	.byte	0x04, 0x17
        /*000a*/ 	.short	(.L_23 - .L_22)
.L_22:
        /*000c*/ 	.word	0x00000000
        /*0010*/ 	.short	0x0000
        /*0012*/ 	.short	0x0070
        /*0014*/ 	.byte	0x00, 0xf0, 0x01, 0x10


	//----- nvinfo : EIATTR_SPARSE_MMA_MASK
	.align		4
.L_23:
        /*0018*/ 	.byte	0x03, 0x50
        /*001a*/ 	.short	0x0000


	//----- nvinfo : EIATTR_MAXREG_COUNT
	.align		4
        /*001c*/ 	.byte	0x03, 0x1b
        /*001e*/ 	.short	0x00a8


	//----- nvinfo : EIATTR_NUM_BARRIERS
	.align		4
        /*0020*/ 	.byte	0x02, 0x4c
        /*0022*/ 	.byte	0x01
	.zero		1


	//----- nvinfo : EIATTR_EXTERNS
	.align		4
        /*0024*/ 	.byte	0x04, 0x0f
        /*0026*/ 	.short	(.L_25 - .L_24)


	//   ....[0]....
	.align		4
.L_24:
        /*0028*/ 	.word	index@(__assertfail)


	//----- nvinfo : EIATTR_MERCURY_ISA_VERSION
	.align		4
.L_25:
        /*002c*/ 	.byte	0x03, 0x5f
        /*002e*/ 	.short	0x0101


	//----- nvinfo : EIATTR_INT_WARP_WIDE_INSTR_OFFSETS
	.align		4
        /*0030*/ 	.byte	0x04, 0x31
        /*0032*/ 	.short	(.L_27 - .L_26)


	//   ....[0]....
.L_26:
        /*0034*/ 	.word	0x00000450


	//   ....[1]....
        /*0038*/ 	.word	0x00000460


	//   ....[2]....
        /*003c*/ 	.word	0x00000520


	//----- nvinfo : EIATTR_COOP_GROUP_MASK_REGIDS
	.align		4
.L_27:
        /*0040*/ 	.byte	0x04, 0x29
        /*0042*/ 	.short	(.L_29 - .L_28)


	//   ....[0]....
.L_28:
        /*0044*/ 	.word	0xffffffff


	//   ....[1]....
        /*0048*/ 	.word	0xffffffff


	//   ....[2]....
        /*004c*/ 	.word	0xffffffff


	//   ....[3]....
        /*0050*/ 	.word	0xffffffff


	//   ....[4]....
        /*0054*/ 	.word	0xffffffff


	//----- nvinfo : EIATTR_COOP_GROUP_INSTR_OFFSETS
	.align		4
.L_29:
        /*0058*/ 	.byte	0x04, 0x28
        /*005a*/ 	.short	(.L_31 - .L_30)


	//   ....[0]....
.L_30:
        /*005c*/ 	.word	0x00000060


	//   ....[1]....
        /*0060*/ 	.word	0x00000070


	//   ....[2]....
        /*0064*/ 	.word	0x00000130


	//   ....[3]....
        /*0068*/ 	.word	0x00000320


	//   ....[4]....
        /*006c*/ 	.word	0x00001220


	//----- nvinfo : EIATTR_REG_RECONFIG
	.align		4
.L_31:
        /*0070*/ 	.byte	0x01, 0x54
	.zero		2


	//----- nvinfo : EIATTR_SYSCALL_OFFSETS
	.align		4
        /*0074*/ 	.byte	0x04, 0x46
        /*0076*/ 	.short	(.L_33 - .L_32)


	//   ....[0]....
.L_32:
        /*0078*/ 	.word	0x00001410


	//----- nvinfo : EIATTR_MBARRIER_INSTR_OFFSETS
	.align		4
.L_33:
        /*007c*/ 	.byte	0x04, 0x39
        /*007e*/ 	.short	(.L_35 - .L_34)


	//   ....[0]....
.L_34:
        /*0080*/ 	.word	0x00000230
        /*0084*/ 	.word	0x000000ff
        /*0088*/ 	.word	0x00000000
        /*008c*/ 	.short	0x0100
        /*008e*/ 	.byte	0x08
	.zero		1


	//   ....[1]....
        /*0090*/ 	.word	0x00000240
        /*0094*/ 	.word	0x000000ff
        /*0098*/ 	.word	0x00000038
        /*009c*/ 	.short	0x0100
        /*009e*/ 	.byte	0x08
	.zero		1


	//   ....[2]....
        /*00a0*/ 	.word	0x00000250
        /*00a4*/ 	.word	0x000000ff
        /*00a8*/ 	.word	0x00000008
        /*00ac*/ 	.short	0x0100
        /*00ae*/ 	.byte	0x08
	.zero		1


	//   ....[3]....
        /*00b0*/ 	.word	0x00000260
        /*00b4*/ 	.word	0x000000ff
        /*00b8*/ 	.word	0x00000040
        /*00bc*/ 	.short	0x0100
        /*00be*/ 	.byte	0x08
	.zero		1


	//   ....[4]....
        /*00c0*/ 	.word	0x00000270
        /*00c4*/ 	.word	0x000000ff
        /*00c8*/ 	.word	0x00000010
        /*00cc*/ 	.short	0x0100
        /*00ce*/ 	.byte	0x08
	.zero		1


	//   ....[5]....
        /*00d0*/ 	.word	0x00000280
        /*00d4*/ 	.word	0x000000ff
        /*00d8*/ 	.word	0x00000048
        /*00dc*/ 	.short	0x0100
        /*00de*/ 	.byte	0x08
	.zero		1


	//   ....[6]....
        /*00e0*/ 	.word	0x00000290
        /*00e4*/ 	.word	0x000000ff
        /*00e8*/ 	.word	0x00000018
        /*00ec*/ 	.short	0x0100
        /*00ee*/ 	.byte	0x08
	.zero		1


	//   ....[7]....
        /*00f0*/ 	.word	0x000002a0
        /*00f4*/ 	.word	0x000000ff
        /*00f8*/ 	.word	0x00000050
        /*00fc*/ 	.short	0x0100
        /*00fe*/ 	.byte	0x08
	.zero		1


	//   ....[8]....
        /*0100*/ 	.word	0x000002b0
        /*0104*/ 	.word	0x000000ff
        /*0108*/ 	.word	0x00000020
        /*010c*/ 	.short	0x0100
        /*010e*/ 	.byte	0x08
	.zero		1


	//   ....[9]....
        /*0110*/ 	.word	0x000002c0
        /*0114*/ 	.word	0x000000ff
        /*0118*/ 	.word	0x00000058
        /*011c*/ 	.short	0x0100
        /*011e*/ 	.byte	0x08
	.zero		1


	//   ....[10]....
        /*0120*/ 	.word	0x000002d0
        /*0124*/ 	.word	0x000000ff
        /*0128*/ 	.word	0x00000028
        /*012c*/ 	.short	0x0100
        /*012e*/ 	.byte	0x08
	.zero		1


	//   ....[11]....
        /*0130*/ 	.word	0x000002e0
        /*0134*/ 	.word	0x000000ff
        /*0138*/ 	.word	0x00000060
        /*013c*/ 	.short	0x0100
        /*013e*/ 	.byte	0x08
	.zero		1


	//   ....[12]....
        /*0140*/ 	.word	0x000002f0
        /*0144*/ 	.word	0x000000ff
        /*0148*/ 	.word	0x00000030
        /*014c*/ 	.short	0x0100
        /*014e*/ 	.byte	0x08
	.zero		1


	//   ....[13]....
        /*0150*/ 	.word	0x00000300
        /*0154*/ 	.word	0x000000ff
        /*0158*/ 	.word	0x00000068
        /*015c*/ 	.short	0x0100
        /*015e*/ 	.byte	0x08
	.zero		1


	//   ....[14]....
        /*0160*/ 	.word	0x000005a0
        /*0164*/ 	.word	0x000000ff
        /*0168*/ 	.word	0x00000080
        /*016c*/ 	.short	0x0100
        /*016e*/ 	.byte	0x08
	.zero		1


	//   ....[15]....
        /*0170*/ 	.word	0x00000620
        /*0174*/ 	.word	0x000000ff
        /*0178*/ 	.word	0x00000088
        /*017c*/ 	.short	0x0100
        /*017e*/ 	.byte	0x08
	.zero		1


	//   ....[16]....
        /*0180*/ 	.word	0x00001490
        /*0184*/ 	.word	0x00000003
        /*0188*/ 	.word	0x00000000
        /*018c*/ 	.short	0x010a
        /*018e*/ 	.byte	0x3f
	.zero		1


	//   ....[17]....
        /*0190*/ 	.word	0x000014f0
        /*0194*/ 	.word	0x00000003
        /*0198*/ 	.word	0x00000000
        /*019c*/ 	.short	0x010a
        /*019e*/ 	.byte	0x3f
	.zero		1


	//   ....[18]....
        /*01a0*/ 	.word	0x00001a00
        /*01a4*/ 	.word	0x000000ff
        /*01a8*/ 	.word	0x00000000
        /*01ac*/ 	.short	0x010a
        /*01ae*/ 	.byte	0x08
	.zero		1


	//   ....[19]....
        /*01b0*/ 	.word	0x00001a40
        /*01b4*/ 	.word	0x000000ff
        /*01b8*/ 	.word	0x00000000
        /*01bc*/ 	.short	0x010a
        /*01be*/ 	.byte	0x08
	.zero		1


	//   ....[20]....
        /*01c0*/ 	.word	0x00001e60
        /*01c4*/ 	.word	0x000000ff
        /*01c8*/ 	.word	0x00000000
        /*01cc*/ 	.short	0x0101
        /*01ce*/ 	.byte	0x07
	.zero		1


	//   ....[21]....
        /*01d0*/ 	.word	0x00002060
        /*01d4*/ 	.word	0x000000ff
        /*01d8*/ 	.word	0x00000000
        /*01dc*/ 	.short	0x0101
        /*01de*/ 	.byte	0x04
	.zero		1


	//   ....[22]....
        /*01e0*/ 	.word	0x00005460
        /*01e4*/ 	.word	0x0000000e
        /*01e8*/ 	.word	0x00000038
        /*01ec*/ 	.short	0x010a
        /*01ee*/ 	.byte	0x3f
	.zero		1


	//   ....[23]....
        /*01f0*/ 	.word	0x00005910
        /*01f4*/ 	.word	0x00000006
        /*01f8*/ 	.word	0x00000088
        /*01fc*/ 	.short	0x0101
        /*01fe*/ 	.byte	0x3f
	.zero		1


	//   ....[24]....
        /*0200*/ 	.word	0x00005ff0
        /*0204*/ 	.word	0x00000007
        /*0208*/ 	.word	0x00000000
        /*020c*/ 	.short	0x010a
        /*020e*/ 	.byte	0x3f
	.zero		1


	//   ....[25]....
        /*0210*/ 	.word	0x00006070
        /*0214*/ 	.word	0x00000009
        /*0218*/ 	.word	0x00000000
        /*021c*/ 	.short	0x010a
        /*021e*/ 	.byte	0x3f
	.zero		1


	//   ....[26]....
        /*0220*/ 	.word	0x00006100
        /*0224*/ 	.word	0x00000006
        /*0228*/ 	.word	0x00000000
        /*022c*/ 	.short	0x010a
        /*022e*/ 	.byte	0x3f
	.zero		1


	//   ....[27]....
        /*0230*/ 	.word	0x00006190
        /*0234*/ 	.word	0x00000009
        /*0238*/ 	.word	0x00000000
        /*023c*/ 	.short	0x010a
        /*023e*/ 	.byte	0x3f
	.zero		1


	//   ....[28]....
        /*0240*/ 	.word	0x00006220
        /*0244*/ 	.word	0x00000006
        /*0248*/ 	.word	0x00000000
        /*024c*/ 	.short	0x010a
        /*024e*/ 	.byte	0x3f
	.zero		1


	//   ....[29]....
        /*0250*/ 	.word	0x000062b0
        /*0254*/ 	.word	0x00000009
        /*0258*/ 	.word	0x00000000
        /*025c*/ 	.short	0x010a
        /*025e*/ 	.byte	0x3f
	.zero		1


	//   ....[30]....
        /*0260*/ 	.word	0x00006340
        /*0264*/ 	.word	0x00000003
        /*0268*/ 	.word	0x00000000
        /*026c*/ 	.short	0x010a
        /*026e*/ 	.byte	0x3f
	.zero		1


	//   ....[31]....
        /*0270*/ 	.word	0x000063a0
        /*0274*/ 	.word	0x00000003
        /*0278*/ 	.word	0x00000000
        /*027c*/ 	.short	0x010a
        /*027e*/ 	.byte	0x3f
	.zero		1


	//   ....[32]....
        /*0280*/ 	.word	0x00006400
        /*0284*/ 	.word	0x00000004
        /*0288*/ 	.word	0x00000000
        /*028c*/ 	.short	0x010a
        /*028e*/ 	.byte	0x3f
	.zero		1


	//   ....[33]....
        /*0290*/ 	.word	0x000064d0
        /*0294*/ 	.word	0x0000000e
        /*0298*/ 	.word	0x00000038
        /*029c*/ 	.short	0x010a
        /*029e*/ 	.byte	0x3f
	.zero		1


	//   ....[34]....
        /*02a0*/ 	.word	0x000065a0
        /*02a4*/ 	.word	0x00000007
        /*02a8*/ 	.word	0x00000000
        /*02ac*/ 	.short	0x010a
        /*02ae*/ 	.byte	0x3f
	.zero		1


	//   ....[35]....
        /*02b0*/ 	.word	0x000065f0
        /*02b4*/ 	.word	0x00000009
        /*02b8*/ 	.word	0x00000000
        /*02bc*/ 	.short	0x010a
        /*02be*/ 	.byte	0x3f
	.zero		1


	//   ....[36]....
        /*02c0*/ 	.word	0x00006640
        /*02c4*/ 	.word	0x00000006
        /*02c8*/ 	.word	0x00000000
        /*02cc*/ 	.short	0x010a
        /*02ce*/ 	.byte	0x3f
	.zero		1


	//   ....[37]....
        /*02d0*/ 	.word	0x00006690
        /*02d4*/ 	.word	0x00000009
        /*02d8*/ 	.word	0x00000000
        /*02dc*/ 	.short	0x010a
        /*02de*/ 	.byte	0x3f
	.zero		1


	//   ....[38]....
        /*02e0*/ 	.word	0x000066e0
        /*02e4*/ 	.word	0x00000006
        /*02e8*/ 	.word	0x00000000
        /*02ec*/ 	.short	0x010a
        /*02ee*/ 	.byte	0x3f
	.zero		1


	//   ....[39]....
        /*02f0*/ 	.word	0x00006730
        /*02f4*/ 	.word	0x00000009
        /*02f8*/ 	.word	0x00000000
        /*02fc*/ 	.short	0x010a
        /*02fe*/ 	.byte	0x3f
	.zero		1


	//----- nvinfo : EIATTR_NUM_MBARRIERS
	.align		4
.L_35:
        /*0300*/ 	.byte	0x03, 0x38
        /*0302*/ 	.short	0x0010


	//----- nvinfo : EIATTR_EXIT_INSTR_OFFSETS
	.align		4
        /*0304*/ 	.byte	0x04, 0x1c
        /*0306*/ 	.short	(.L_37 - .L_36)


	//   ....[0]....
.L_36:
        /*0308*/ 	.word	0x000006c0


	//   ....[1]....
        /*030c*/ 	.word	0x00000f80


	//   ....[2]....
        /*0310*/ 	.word	0x00004b40


	//   ....[3]....
        /*0314*/ 	.word	0x00005170


	//   ....[4]....
        /*0318*/ 	.word	0x00006390


	//----- nvinfo : EIATTR_MAX_THREADS
	.align		4
.L_37:
        /*031c*/ 	.byte	0x04, 0x05
        /*031e*/ 	.short	(.L_39 - .L_38)
.L_38:
        /*0320*/ 	.word	0x00000180
        /*0324*/ 	.word	0x00000001
        /*0328*/ 	.word	0x00000001


	//----- nvinfo : EIATTR_CRS_STACK_SIZE
	.align		4
.L_39:
        /*032c*/ 	.byte	0x04, 0x1e
        /*032e*/ 	.short	(.L_41 - .L_40)
.L_40:
        /*0330*/ 	.word	0x00000000


	//----- nvinfo : EIATTR_CBANK_PARAM_SIZE
	.align		4
.L_41:
        /*0334*/ 	.byte	0x03, 0x19
        /*0336*/ 	.short	0x0470


	//----- nvinfo : EIATTR_PARAM_CBANK
	.align		4
        /*0338*/ 	.byte	0x04, 0x0a
        /*033a*/ 	.short	(.L_43 - .L_42)
	.align		4
.L_42:
        /*033c*/ 	.word	index@(.nv.constant0._ZN7cutlass13device_kernelINS_4gemm6kernel13GemmUniversalIN4cute5tupleIJiiiiEEENS1_10collective13CollectiveMmaINS1_34MainloopSm90TmaGmmaWarpSpecializedILi7ENS5_IJNS4_1CILi1EEESB_SB_EEENS1_35KernelTmaWarpSpecializedCooperativeEEENS5_IJNSA_ILi128EEENSA_ILi64EEESF_EEENS_10bfloat16_tENS5_IJlSB_lEEESI_SJ_NS4_8TiledMMAINS4_8MMA_AtomIJNS4_4SM904GMMA27MMA_64x64x16_F32BF16BF16_SSILNSN_5MajorE0ELSP_0ELNSN_7ScaleInE1ELSQ_1EEEEEENS4_6LayoutINS5_IJNSA_ILi2EEESB_SB_EEENS5_IJSB_NSA_ILi0EEESW_EEEEENS5_IJNS4_10UnderscoreESZ_SZ_EEEEENS4_13SM90_TMA_LOADENS4_14ComposedLayoutINS4_7SwizzleILi3ELi4ELi3EEENS4_18smem_ptr_flag_bitsILi16EEENST_INS5_IJNSA_ILi8EEESG_EEENS5_IJSG_SB_EEEEEEEvNS4_8identityES12_S1C_vS1D_EENS_8epilogue10collective6detail29Sm90TmaWarpSpecializedAdapterINS1G_15DefaultEpilogueISI_SJ_SJ_NS1F_6thread17LinearCombinationISI_Li1EffLNS1K_9ScaleType4KindE0ELNS_15FloatRoundStyleE2ESI_EENS1_15EpilogueDefaultEEEEEvvEEEEvNT_6ParamsE)
        /*0340*/ 	.short	0x0210
        /*0342*/ 	.short	0x0470


	//----- nvinfo : EIATTR_SW_WAR
	.align		4
.L_43:
        /*0344*/ 	.byte	0x04, 0x36
        /*0346*/ 	.short	(.L_45 - .L_44)
.L_44:
        /*0348*/ 	.word	0x00000008
.L_45:


//--------------------- .nv.callgraph             --------------------------
	.section	.nv.callgraph,"",@"SHT_CUDA_CALLGRAPH"
	.align	4
	.sectionentsize	8
	.align		4
        /*0000*/ 	.word	0x00000000
	.align		4
        /*0004*/ 	.word	0xffffffff
	.align		4
        /*0008*/ 	.word	index@(_ZN7cutlass13device_kernelINS_4gemm6kernel13GemmUniversalIN4cute5tupleIJiiiiEEENS1_10collective13CollectiveMmaINS1_34MainloopSm90TmaGmmaWarpSpecializedILi7ENS5_IJNS4_1CILi1EEESB_SB_EEENS1_35KernelTmaWarpSpecializedCooperativeEEENS5_IJNSA_ILi128EEENSA_ILi64EEESF_EEENS_10bfloat16_tENS5_IJlSB_lEEESI_SJ_NS4_8TiledMMAINS4_8MMA_AtomIJNS4_4SM904GMMA27MMA_64x64x16_F32BF16BF16_SSILNSN_5MajorE0ELSP_0ELNSN_7ScaleInE1ELSQ_1EEEEEENS4_6LayoutINS5_IJNSA_ILi2EEESB_SB_EEENS5_IJSB_NSA_ILi0EEESW_EEEEENS5_IJNS4_10UnderscoreESZ_SZ_EEEEENS4_13SM90_TMA_LOADENS4_14ComposedLayoutINS4_7SwizzleILi3ELi4ELi3EEENS4_18smem_ptr_flag_bitsILi16EEENST_INS5_IJNSA_ILi8EEESG_EEENS5_IJSG_SB_EEEEEEEvNS4_8identityES12_S1C_vS1D_EENS_8epilogue10collective6detail29Sm90TmaWarpSpecializedAdapterINS1G_15DefaultEpilogueISI_SJ_SJ_NS1F_6thread17LinearCombinationISI_Li1EffLNS1K_9ScaleType4KindE0ELNS_15FloatRoundStyleE2ESI_EENS1_15EpilogueDefaultEEEEEvvEEEEvNT_6ParamsE)
	.align		4
        /*000c*/ 	.word	index@(__assertfail)
	.align		4
        /*0010*/ 	.word	0x00000000
	.align		4
        /*0014*/ 	.word	0xfffffffe
	.align		4
        /*0018*/ 	.word	0x00000000
	.align		4
        /*001c*/ 	.word	0xfffffffd
	.align		4
        /*0020*/ 	.word	0x00000000
	.align		4
        /*0024*/ 	.word	0xfffffffc


//--------------------- .nv.constant4             --------------------------
	.section	.nv.constant4,"a",@progbits
	.align	8
	.align		8
.nv.constant4:
        /*0000*/ 	.dword	__assertfail
	.align		8
        /*0008*/ 	.dword	__unnamed_1
	.align		8
        /*0010*/ 	.dword	_ZN40_INTERNAL_05ffda1a_4_k_cu_25c5ebd5_205864cuda3std3__45__cpo5beginE
	.align		8
        /*0018*/ 	.dword	_ZN40_INTERNAL_05ffda1a_4_k_cu_25c5ebd5_205864cuda3std3__45__cpo3endE
	.align		8
        /*0020*/ 	.dword	_ZN40_INTERNAL_05ffda1a_4_k_cu_25c5ebd5_205864cuda3std3__45__cpo6cbeginE
	.align		8
        /*0028*/ 	.dword	_ZN40_INTERNAL_05ffda1a_4_k_cu_25c5ebd5_205864cuda3std3__45__cpo4cendE
	.align		8
        /*0030*/ 	.dword	_ZN40_INTERNAL_05ffda1a_4_k_cu_25c5ebd5_205864cuda3std3__442_GLOBAL__N__05ffda1a_4_k_cu_25c5ebd5_205866ignoreE
	.align		8
        /*0038*/ 	.dword	_ZN40_INTERNAL_05ffda1a_4_k_cu_25c5ebd5_205864cuda3std3__419piecewise_constructE
	.align		8
        /*0040*/ 	.dword	_ZN40_INTERNAL_05ffda1a_4_k_cu_25c5ebd5_205864cuda3std3__48in_placeE
	.align		8
        /*0048*/ 	.dword	_ZN40_INTERNAL_05ffda1a_4_k_cu_25c5ebd5_205864cuda3std6ranges3__45__cpo4swapE
	.align		8
        /*0050*/ 	.dword	_ZN40_INTERNAL_05ffda1a_4_k_cu_25c5ebd5_205864cuda3std6ranges3__45__cpo9iter_moveE
	.align		8
        /*0058*/ 	.dword	_ZN40_INTERNAL_05ffda1a_4_k_cu_25c5ebd5_205864cute7productE
	.align		8
        /*0060*/ 	.dword	_ZN40_INTERNAL_05ffda1a_4_k_cu_25c5ebd5_205864cute1_E
	.align		8
        /*0068*/ 	.dword	$str$22
	.align		8
        /*0070*/ 	.dword	$str$23


//--------------------- .text._ZN7cutlass13device_kernelINS_4gemm6kernel13GemmUniversalIN4cute5tupleIJiiiiEEENS1_10collective13CollectiveMmaINS1_34MainloopSm90TmaGmmaWarpSpecializedILi7ENS5_IJNS4_1CILi1EEESB_SB_EEENS1_35KernelTmaWarpSpecializedCooperativeEEENS5_IJNSA_ILi128EEENSA_ILi64EEESF_EEENS_10bfloat16_tENS5_IJlSB_lEEESI_SJ_NS4_8TiledMMAINS4_8MMA_AtomIJNS4_4SM904GMMA27MMA_64x64x16_F32BF16BF16_SSILNSN_5MajorE0ELSP_0ELNSN_7ScaleInE1ELSQ_1EEEEEENS4_6LayoutINS5_IJNSA_ILi2EEESB_SB_EEENS5_IJSB_NSA_ILi0EEESW_EEEEENS5_IJNS4_10UnderscoreESZ_SZ_EEEEENS4_13SM90_TMA_LOADENS4_14ComposedLayoutINS4_7SwizzleILi3ELi4ELi3EEENS4_18smem_ptr_flag_bitsILi16EEENST_INS5_IJNSA_ILi8EEESG_EEENS5_IJSG_SB_EEEEEEEvNS4_8identityES12_S1C_vS1D_EENS_8epilogue10collective6detail29Sm90TmaWarpSpecializedAdapterINS1G_15DefaultEpilogueISI_SJ_SJ_NS1F_6thread17LinearCombinationISI_Li1EffLNS1K_9ScaleType4KindE0ELNS_15FloatRoundStyleE2ESI_EENS1_15EpilogueDefaultEEEEEvvEEEEvNT_6ParamsE --------------------------
	.section	.text._ZN7cutlass13device_kernelINS_4gemm6kernel13GemmUniversalIN4cute5tupleIJiiiiEEENS1_10collective13CollectiveMmaINS1_34MainloopSm90TmaGmmaWarpSpecializedILi7ENS5_IJNS4_1CILi1EEESB_SB_EEENS1_35KernelTmaWarpSpecializedCooperativeEEENS5_IJNSA_ILi128EEENSA_ILi64EEESF_EEENS_10bfloat16_tENS5_IJlSB_lEEESI_SJ_NS4_8TiledMMAINS4_8MMA_AtomIJNS4_4SM904GMMA27MMA_64x64x16_F32BF16BF16_SSILNSN_5MajorE0ELSP_0ELNSN_7ScaleInE1ELSQ_1EEEEEENS4_6LayoutINS5_IJNSA_ILi2EEESB_SB_EEENS5_IJSB_NSA_ILi0EEESW_EEEEENS5_IJNS4_10UnderscoreESZ_SZ_EEEEENS4_13SM90_TMA_LOADENS4_14ComposedLayoutINS4_7SwizzleILi3ELi4ELi3EEENS4_18smem_ptr_flag_bitsILi16EEENST_INS5_IJNSA_ILi8EEESG_EEENS5_IJSG_SB_EEEEEEEvNS4_8identityES12_S1C_vS1D_EENS_8epilogue10collective6detail29Sm90TmaWarpSpecializedAdapterINS1G_15DefaultEpilogueISI_SJ_SJ_NS1F_6thread17LinearCombinationISI_Li1EffLNS1K_9ScaleType4KindE0ELNS_15FloatRoundStyleE2ESI_EENS1_15EpilogueDefaultEEEEEvvEEEEvNT_6ParamsE,"ax",@progbits
	.align	128
.text._ZN7cutlass13device_kernelINS_4gemm6kernel13GemmUniversalIN4cute5tupleIJiiiiEEENS1_10collective13CollectiveMmaINS1_34MainloopSm90TmaGmmaWarpSpecializedILi7ENS5_IJNS4_1CILi1EEESB_SB_EEENS1_35KernelTmaWarpSpecializedCooperativeEEENS5_IJNSA_ILi128EEENSA_ILi64EEESF_EEENS_10bfloat16_tENS5_IJlSB_lEEESI_SJ_NS4_8TiledMMAINS4_8MMA_AtomIJNS4_4SM904GMMA27MMA_64x64x16_F32BF16BF16_SSILNSN_5MajorE0ELSP_0ELNSN_7ScaleInE1ELSQ_1EEEEEENS4_6LayoutINS5_IJNSA_ILi2EEESB_SB_EEENS5_IJSB_NSA_ILi0EEESW_EEEEENS5_IJNS4_10UnderscoreESZ_SZ_EEEEENS4_13SM90_TMA_LOADENS4_14ComposedLayoutINS4_7SwizzleILi3ELi4ELi3EEENS4_18smem_ptr_flag_bitsILi16EEENST_INS5_IJNSA_ILi8EEESG_EEENS5_IJSG_SB_EEEEEEEvNS4_8identityES12_S1C_vS1D_EENS_8epilogue10collective6detail29Sm90TmaWarpSpecializedAdapterINS1G_15DefaultEpilogueISI_SJ_SJ_NS1F_6thread17LinearCombinationISI_Li1EffLNS1K_9ScaleType4KindE0ELNS_15FloatRoundStyleE2ESI_EENS1_15EpilogueDefaultEEEEEvvEEEEvNT_6ParamsE:
        .type           _ZN7cutlass13device_kernelINS_4gemm6kernel13GemmUniversalIN4cute5tupleIJiiiiEEENS1_10collective13CollectiveMmaINS1_34MainloopSm90TmaGmmaWarpSpecializedILi7ENS5_IJNS4_1CILi1EEESB_SB_EEENS1_35KernelTmaWarpSpecializedCooperativeEEENS5_IJNSA_ILi128EEENSA_ILi64EEESF_EEENS_10bfloat16_tENS5_IJlSB_lEEESI_SJ_NS4_8TiledMMAINS4_8MMA_AtomIJNS4_4SM904GMMA27MMA_64x64x16_F32BF16BF16_SSILNSN_5MajorE0ELSP_0ELNSN_7ScaleInE1ELSQ_1EEEEEENS4_6LayoutINS5_IJNSA_ILi2EEESB_SB_EEENS5_IJSB_NSA_ILi0EEESW_EEEEENS5_IJNS4_10UnderscoreESZ_SZ_EEEEENS4_13SM90_TMA_LOADENS4_14ComposedLayoutINS4_7SwizzleILi3ELi4ELi3EEENS4_18smem_ptr_flag_bitsILi16EEENST_INS5_IJNSA_ILi8EEESG_EEENS5_IJSG_SB_EEEEEEEvNS4_8identityES12_S1C_vS1D_EENS_8epilogue10collective6detail29Sm90TmaWarpSpecializedAdapterINS1G_15DefaultEpilogueISI_SJ_SJ_NS1F_6thread17LinearCombinationISI_Li1EffLNS1K_9ScaleType4KindE0ELNS_15FloatRoundStyleE2ESI_EENS1_15EpilogueDefaultEEEEEvvEEEEvNT_6ParamsE,@function
        .size           _ZN7cutlass13device_kernelINS_4gemm6kernel13GemmUniversalIN4cute5tupleIJiiiiEEENS1_10collective13CollectiveMmaINS1_34MainloopSm90TmaGmmaWarpSpecializedILi7ENS5_IJNS4_1CILi1EEESB_SB_EEENS1_35KernelTmaWarpSpecializedCooperativeEEENS5_IJNSA_ILi128EEENSA_ILi64EEESF_EEENS_10bfloat16_tENS5_IJlSB_lEEESI_SJ_NS4_8TiledMMAINS4_8MMA_AtomIJNS4_4SM904GMMA27MMA_64x64x16_F32BF16BF16_SSILNSN_5MajorE0ELSP_0ELNSN_7ScaleInE1ELSQ_1EEEEEENS4_6LayoutINS5_IJNSA_ILi2EEESB_SB_EEENS5_IJSB_NSA_ILi0EEESW_EEEEENS5_IJNS4_10UnderscoreESZ_SZ_EEEEENS4_13SM90_TMA_LOADENS4_14ComposedLayoutINS4_7SwizzleILi3ELi4ELi3EEENS4_18smem_ptr_flag_bitsILi16EEENST_INS5_IJNSA_ILi8EEESG_EEENS5_IJSG_SB_EEEEEEEvNS4_8identityES12_S1C_vS1D_EENS_8epilogue10collective6detail29Sm90TmaWarpSpecializedAdapterINS1G_15DefaultEpilogueISI_SJ_SJ_NS1F_6thread17LinearCombinationISI_Li1EffLNS1K_9ScaleType4KindE0ELNS_15FloatRoundStyleE2ESI_EENS1_15EpilogueDefaultEEEEEvvEEEEvNT_6ParamsE,(.L_x_136 - _ZN7cutlass13device_kernelINS_4gemm6kernel13GemmUniversalIN4cute5tupleIJiiiiEEENS1_10collective13CollectiveMmaINS1_34MainloopSm90TmaGmmaWarpSpecializedILi7ENS5_IJNS4_1CILi1EEESB_SB_EEENS1_35KernelTmaWarpSpecializedCooperativeEEENS5_IJNSA_ILi128EEENSA_ILi64EEESF_EEENS_10bfloat16_tENS5_IJlSB_lEEESI_SJ_NS4_8TiledMMAINS4_8MMA_AtomIJNS4_4SM904GMMA27MMA_64x64x16_F32BF16BF16_SSILNSN_5MajorE0ELSP_0ELNSN_7ScaleInE1ELSQ_1EEEEEENS4_6LayoutINS5_IJNSA_ILi2EEESB_SB_EEENS5_IJSB_NSA_ILi0EEESW_EEEEENS5_IJNS4_10UnderscoreESZ_SZ_EEEEENS4_13SM90_TMA_LOADENS4_14ComposedLayoutINS4_7SwizzleILi3ELi4ELi3EEENS4_18smem_ptr_flag_bitsILi16EEENST_INS5_IJNSA_ILi8EEESG_EEENS5_IJSG_SB_EEEEEEEvNS4_8identityES12_S1C_vS1D_EENS_8epilogue10collective6detail29Sm90TmaWarpSpecializedAdapterINS1G_15DefaultEpilogueISI_SJ_SJ_NS1F_6thread17LinearCombinationISI_Li1EffLNS1K_9ScaleType4KindE0ELNS_15FloatRoundStyleE2ESI_EENS1_15EpilogueDefaultEEEEEvvEEEEvNT_6ParamsE)
        .other          _ZN7cutlass13device_kernelINS_4gemm6kernel13GemmUniversalIN4cute5tupleIJiiiiEEENS1_10collective13CollectiveMmaINS1_34MainloopSm90TmaGmmaWarpSpecializedILi7ENS5_IJNS4_1CILi1EEESB_SB_EEENS1_35KernelTmaWarpSpecializedCooperativeEEENS5_IJNSA_ILi128EEENSA_ILi64EEESF_EEENS_10bfloat16_tENS5_IJlSB_lEEESI_SJ_NS4_8TiledMMAINS4_8MMA_AtomIJNS4_4SM904GMMA27MMA_64x64x16_F32BF16BF16_SSILNSN_5MajorE0ELSP_0ELNSN_7ScaleInE1ELSQ_1EEEEEENS4_6LayoutINS5_IJNSA_ILi2EEESB_SB_EEENS5_IJSB_NSA_ILi0EEESW_EEEEENS5_IJNS4_10UnderscoreESZ_SZ_EEEEENS4_13SM90_TMA_LOADENS4_14ComposedLayoutINS4_7SwizzleILi3ELi4ELi3EEENS4_18smem_ptr_flag_bitsILi16EEENST_INS5_IJNSA_ILi8EEESG_EEENS5_IJSG_SB_EEEEEEEvNS4_8identityES12_S1C_vS1D_EENS_8epilogue10collective6detail29Sm90TmaWarpSpecializedAdapterINS1G_15DefaultEpilogueISI_SJ_SJ_NS1F_6thread17LinearCombinationISI_Li1EffLNS1K_9ScaleType4KindE0ELNS_15FloatRoundStyleE2ESI_EENS1_15EpilogueDefaultEEEEEvvEEEEvNT_6ParamsE,@"STO_CUDA_ENTRY STV_DEFAULT"
_ZN7cutlass13device_kernelINS_4gemm6kernel13GemmUniversalIN4cute5tupleIJiiiiEEENS1_10collective13CollectiveMmaINS1_34MainloopSm90TmaGmmaWarpSpecializedILi7ENS5_IJNS4_1CILi1EEESB_SB_EEENS1_35KernelTmaWarpSpecializedCooperativeEEENS5_IJNSA_ILi128EEENSA_ILi64EEESF_EEENS_10bfloat16_tENS5_IJlSB_lEEESI_SJ_NS4_8TiledMMAINS4_8MMA_AtomIJNS4_4SM904GMMA27MMA_64x64x16_F32BF16BF16_SSILNSN_5MajorE0ELSP_0ELNSN_7ScaleInE1ELSQ_1EEEEEENS4_6LayoutINS5_IJNSA_ILi2EEESB_SB_EEENS5_IJSB_NSA_ILi0EEESW_EEEEENS5_IJNS4_10UnderscoreESZ_SZ_EEEEENS4_13SM90_TMA_LOADENS4_14ComposedLayoutINS4_7SwizzleILi3ELi4ELi3EEENS4_18smem_ptr_flag_bitsILi16EEENST_INS5_IJNSA_ILi8EEESG_EEENS5_IJSG_SB_EEEEEEEvNS4_8identityES12_S1C_vS1D_EENS_8epilogue10collective6detail29Sm90TmaWarpSpecializedAdapterINS1G_15DefaultEpilogueISI_SJ_SJ_NS1F_6thread17LinearCombinationISI_Li1EffLNS1K_9ScaleType4KindE0ELNS_15FloatRoundStyleE2ESI_EENS1_15EpilogueDefaultEEEEEvvEEEEvNT_6ParamsE:
[----:B------:R-:W0:Y:S01]  /*0000*/  LDC R1, c[0x0][0x28] ;  /* 0x00000a00ff017b82 */ /* 0x000e220000000800 */
[----:B------:R-:W1:Y:S01]  /*0010*/  S2R R3, SR_TID.X ;  /* 0x0000000000037919 */ /* 0x000e620000002100 */
[----:B------:R-:W-:Y:S01]  /*0020*/  ELECT P0, URZ, PT ;  /* 0x00000000003f782f */ /* 0x000fe20003800000 */
[----:B------:R-:W-:Y:S01]  /*0030*/  BSSY B0, `(.L_x_0) ;  /* 0x000000f000007945 */ /* 0x000fe20003800000 */
[--C-:B-1----:R-:W-:Y:S02]  /*0040*/  SHF.R.U32.HI R0, RZ, 0x5, R3.reuse ;  /* 0x00000005ff007819 */ /* 0x102fe40000011603 */
[----:B------:R-:W-:-:S03]  /*0050*/  SHF.R.U32.HI R14, RZ, 0x7, R3 ;  /* 0x00000007ff0e7819 */ /* 0x000fc60000011603 */
[----:B------:R-:W1:Y:S04]  /*0060*/  SHFL.IDX PT, R4, R0, RZ, 0x1f ;  /* 0x00001fff00047589 */ /* 0x000e6800000e0000 */
[----:B------:R2:W3:Y:S01]  /*0070*/  SHFL.IDX PT, R10, R14, RZ, 0x1f ;  /* 0x00001fff0e0a7589 */ /* 0x0004e200000e0000 */
[----:B-1----:R-:W-:-:S13]  /*0080*/  ISETP.NE.OR P0, PT, R4, RZ, !P0 ;  /* 0x000000ff0400720c */ /* 0x002fda0004705670 */
[----:B0-23--:R-:W-:Y:S05]  /*0090*/  @P0 BRA `(.L_x_1) ;  /* 0x0000000000200947 */ /* 0x00dfea0003800000 */
[----:B------:R-:W-:Y:S02]  /*00a0*/  ULDC.64 UR4, c[0x0][0x198] ;  /* 0x0000660000047ab9 */ /* 0x000fe40000000a00 */
[----:B------:R-:W-:Y:S02]  /*00b0*/  UIADD3 UR6, UP0, UR4, 0xf0, URZ ;  /* 0x000000f004067890 */ /* 0x000fe4000ff1e03f */
[----:B------:R-:W-:Y:S02]  /*00c0*/  UIADD3 UR4, UP1, UR4, 0x1f0, URZ ;  /* 0x000001f004047890 */ /* 0x000fe4000ff3e03f */
[----:B------:R-:W-:Y:S02]  /*00d0*/  UIADD3.X UR7, URZ, UR5, URZ, UP0, !UPT ;  /* 0x000000053f077290 */ /* 0x000fe400087fe43f */
[----:B------:R-:W-:-:S07]  /*00e0*/  UIADD3.X UR5, URZ, UR5, URZ, UP1, !UPT ;  /* 0x000000053f057290 */ /* 0x000fce0008ffe43f */
[----:B------:R0:W-:Y:S02]  /*00f0*/  UTMACCTL.PF [UR6] ;  /* 0x00000000060079b9 */ /* 0x0001e40008040000 */
[----:B------:R0:W-:Y:S02]  /*0100*/  UTMACCTL.PF [UR4] ;  /* 0x00000000040079b9 */ /* 0x0001e40008040000 */
[----:B0-----:R-:W-:Y:S01]  /*0110*/  NOP ;  /* 0x0000000000007918 */ /* 0x001fe20000000000 */
.L_x_1:
[----:B------:R-:W-:Y:S05]  /*0120*/  BSYNC B0 ;  /* 0x0000000000007941 */ /* 0x000fea0003800000 */
.L_x_0:
[----:B------:R-:W0:Y:S02]  /*0130*/  SHFL.IDX PT, R2, R0, RZ, 0x1f ;  /* 0x00001fff00027589 */ /* 0x000e2400000e0000 */
[----:B0-----:R-:W-:-:S13]  /*0140*/  ISETP.NE.AND P0, PT, R2, RZ, PT ;  /* 0x000000ff0200720c */ /* 0x001fda0003f05270 */
[----:B------:R-:W-:Y:S05]  /*0150*/  @P0 BRA `(.L_x_2) ;  /* 0x0000000000700947 */ /* 0x000fea0003800000 */
[----:B------:R-:W0:Y:S01]  /*0160*/  S2UR UR8, SR_CgaCtaId ;  /* 0x00000000000879c3 */ /* 0x000e220000008800 */
[----:B------:R-:W-:Y:S01]  /*0170*/  UMOV UR4, 0x400 ;  /* 0x0000040000047882 */ /* 0x000fe20000000000 */
[----:B------:R-:W-:Y:S01]  /*0180*/  UMOV UR5, 0x1 ;  /* 0x0000000100057882 */ /* 0x000fe20000000000 */
[----:B------:R-:W-:Y:S01]  /*0190*/  UMOV UR6, 0x100 ;  /* 0x0000010000067882 */ /* 0x000fe20000000000 */
[----:B------:R-:W-:Y:S01]  /*01a0*/  ELECT P0, URZ, PT ;  /* 0x00000000003f782f */ /* 0x000fe20003800000 */
[----:B------:R-:W-:-:S04]  /*01b0*/  UIADD3 UR6, -UR6, 0x100000, URZ ;  /* 0x0010000006067890 */ /* 0x000fc8000fffe13f */
[----:B------:R-:W-:Y:S02]  /*01c0*/  USHF.L.U32 UR7, UR6, 0xb, URZ ;  /* 0x0000000b06077899 */ /* 0x000fe4000800063f */
[----:B------:R-:W-:Y:S02]  /*01d0*/  USHF.L.U32 UR6, UR6, 0x1, URZ ;  /* 0x0000000106067899 */ /* 0x000fe4000800063f */
[----:B0-----:R-:W-:Y:S02]  /*01e0*/  ULEA UR8, UR8, UR4, 0x18 ;  /* 0x0000000408087291 */ /* 0x001fe4000f8ec03f */
[----:B------:R-:W-:-:S04]  /*01f0*/  UIADD3 UR4, -UR5, 0x100000, URZ ;  /* 0x0010000005047890 */ /* 0x000fc8000fffe13f */
[----:B------:R-:W-:Y:S02]  /*0200*/  USHF.L.U32 UR5, UR4, 0xb, URZ ;  /* 0x0000000b04057899 */ /* 0x000fe4000800063f */
[----:B------:R-:W-:Y:S01]  /*0210*/  USHF.L.U32 UR4, UR4, 0x1, URZ ;  /* 0x0000000104047899 */ /* 0x000fe2000800063f */
[----:B------:R-:W0:Y:S11]  /*0220*/  FENCE.VIEW.ASYNC.S ;  /* 0x00000000000073c6 */ /* 0x000e360000000000 */
[----:B0-----:R0:W1:Y:S01]  /*0230*/  SYNCS.EXCH.64 URZ, [UR8], UR4 ;  /* 0x00000004083f75b2 */ /* 0x0010620008000100 */
[----:B------:R0:W2:Y:S01]  /*0240*/  SYNCS.EXCH.64 URZ, [UR8+0x38], UR6 ;  /* 0x00003806083f75b2 */ /* 0x0000a20008000100 */
[----:B------:R0:W3:Y:S01]  /*0250*/  SYNCS.EXCH.64 URZ, [UR8+0x8], UR4 ;  /* 0x00000804083f75b2 */ /* 0x0000e20008000100 */
[----:B------:R0:W4:Y:S01]  /*0260*/  SYNCS.EXCH.64 URZ, [UR8+0x40], UR6 ;  /* 0x00004006083f75b2 */ /* 0x0001220008000100 */
[----:B------:R0:W0:Y:S01]  /*0270*/  SYNCS.EXCH.64 URZ, [UR8+0x10], UR4 ;  /* 0x00001004083f75b2 */ /* 0x0000220008000100 */
        /* <DEDUP_REMOVED lines=9> */
[----:B------:R-:W-:Y:S01]  /*0310*/  NOP ;  /* 0x0000000000007918 */ /* 0x000fe20000000000 */
.L_x_2:
[----:B------:R-:W5:Y:S01]  /*0320*/  SHFL.IDX PT, R0, R0, RZ, 0x1f ;  /* 0x00001fff00007589 */ /* 0x000f6200000e0000 */
[----:B------:R-:W-:Y:S01]  /*0330*/  ELECT P0, URZ, PT ;  /* 0x00000000003f782f */ /* 0x000fe20003800000 */
[----:B------:R-:W1:Y:S01]  /*0340*/  LDC R2, c[0x0][0x65c] ;  /* 0x00019700ff027b82 */ /* 0x000e620000000800 */
[----:B------:R-:W-:Y:S01]  /*0350*/  SHF.R.S32.HI R7, RZ, 0x1f, R4 ;  /* 0x0000001fff077819 */ /* 0x000fe20000011404 */
[----:B------:R-:W2:Y:S01]  /*0360*/  S2R R5, SR_CTAID.Y ;  /* 0x0000000000057919 */ /* 0x000ea20000002600 */
[----:B0-----:R-:W-:Y:S01]  /*0370*/  UMOV UR4, 0x20 ;  /* 0x0000002000047882 */ /* 0x001fe20000000000 */
[----:B------:R-:W-:Y:S01]  /*0380*/  NOP ;  /* 0x0000000000007918 */ /* 0x000fe20000000000 */
[----:B------:R-:W-:Y:S01]  /*0390*/  LEA.HI R7, R7, R4, RZ, 0x2 ;  /* 0x0000000407077211 */ /* 0x000fe200078f10ff */
[----:B------:R-:W0:Y:S01]  /*03a0*/  S2R R6, SR_CTAID.X ;  /* 0x0000000000067919 */ /* 0x000e220000002500 */
[----:B------:R-:W-:Y:S01]  /*03b0*/  ISETP.NE.AND P2, PT, R10, RZ, PT ;  /* 0x000000ff0a00720c */ /* 0x000fe20003f45270 */
[----:B------:R-:W-:Y:S01]  /*03c0*/  NOP ;  /* 0x0000000000007918 */ /* 0x000fe20000000000 */
[----:B------:R-:W-:-:S02]  /*03d0*/  LOP3.LUT R7, R7, 0xfffffffc, RZ, 0xc0, !PT ;  /* 0xfffffffc07077812 */ /* 0x000fc400078ec0ff */
[----:B-----5:R-:W-:Y:S02]  /*03e0*/  ISETP.NE.OR P0, PT, R0, RZ, !P0 ;  /* 0x000000ff0000720c */ /* 0x020fe40004705670 */
[----:B-1----:R-:W-:-:S04]  /*03f0*/  ISETP.NE.AND P3, PT, R2, 0x1, PT ;  /* 0x000000010200780c */ /* 0x002fc80003f65270 */
[----:B------:R-:W-:Y:S01]  /*0400*/  P2R R0, PR, RZ, 0x8 ;  /* 0x00000008ff007803 */ /* 0x000fe20000000000 */
[----:B------:R-:W-:Y:S01]  /*0410*/  IMAD.IADD R0, R4, 0x1, -R7 ;  /* 0x0000000104007824 */ /* 0x000fe200078e0a07 */
[----:B------:R-:W-:Y:S01]  /*0420*/  LOP3.LUT R4, R3, 0x7f, RZ, 0xc0, !PT ;  /* 0x0000007f03047812 */ /* 0x000fe200078ec0ff */
[----:B------:R-:W-:-:S03]  /*0430*/  IMAD.MOV.U32 R7, RZ, RZ, RZ ;  /* 0x000000ffff077224 */ /* 0x000fc600078e00ff */
[----:B------:R-:W-:Y:S01]  /*0440*/  ISETP.NE.AND P1, PT, R0, 0x3, PT ;  /* 0x000000030000780c */ /* 0x000fe20003f25270 */
[----:B------:R-:W-:Y:S01]  /*0450*/  VOTEU.ALL UP0, P0 ;  /* 0x00000000003f7886 */ /* 0x000fe20000000000 */
[----:B------:R-:W-:Y:S01]  /*0460*/  VOTEU.ALL UP1, P0 ;  /* 0x00000000003f7886 */ /* 0x000fe20000020000 */
[----:B------:R-:W0:Y:S01]  /*0470*/  @P3 LDC R17, c[0x0][0x10] ;  /* 0x00000400ff113b82 */ /* 0x000e220000000800 */
[----:B--2---:R-:W-:Y:S02]  /*0480*/  @P3 IMAD.MOV.U32 R8, RZ, RZ, R5 ;  /* 0x000000ffff083224 */ /* 0x004fe400078e0005 */
[----:B------:R-:W-:Y:S01]  /*0490*/  @!UP0 UMOV UR6, 0x400 ;  /* 0x0000040000068882 */ /* 0x000fe20000000000 */
[----:B------:R-:W-:-:S04]  /*04a0*/  @!UP0 UIADD3 UR4, -UR4, 0x100000, URZ ;  /* 0x0010000004048890 */ /* 0x000fc8000fffe13f */
[----:B------:R-:W-:Y:S02]  /*04b0*/  @!UP0 USHF.L.U32 UR5, UR4, 0xb, URZ ;  /* 0x0000000b04058899 */ /* 0x000fe4000800063f */
[----:B------:R-:W-:Y:S01]  /*04c0*/  @!UP0 USHF.L.U32 UR4, UR4, 0x1, URZ ;  /* 0x0000000104048899 */ /* 0x000fe2000800063f */
[----:B------:R-:W-:Y:S01]  /*04d0*/  @P3 IMAD.MOV.U32 R9, RZ, RZ, RZ ;  /* 0x000000ffff093224 */ /* 0x000fe200078e00ff */
[----:B------:R-:W1:Y:S08]  /*04e0*/  @!UP0 S2UR UR7, SR_CgaCtaId ;  /* 0x00000000000789c3 */ /* 0x000e700000008800 */
[----:B------:R-:W2:Y:S01]  /*04f0*/  @!P3 LDC R11, c[0x0][0xc] ;  /* 0x00000300ff0bbb82 */ /* 0x000ea20000000800 */
[----:B0-----:R-:W-:Y:S01]  /*0500*/  @P3 IMAD.WIDE.U32 R16, R6, R17, R8 ;  /* 0x0000001106103225 */ /* 0x001fe200078e0008 */
[----:B-1----:R-:W-:Y:S01]  /*0510*/  @!UP0 ULEA UR8, UR7, UR6, 0x18 ;  /* 0x0000000607088291 */ /* 0x002fe2000f8ec03f */
[----:B------:R-:W-:-:S02]  /*0520*/  VOTEU.ALL UP0, P0 ;  /* 0x00000000003f7886 */ /* 0x000fc40000000000 */
[----:B------:R-:W-:Y:S01]  /*0530*/  ULDC UR6, c[0x0][0xc] ;  /* 0x0000030000067ab9 */ /* 0x000fe20000000800 */
[----:B------:R-:W-:Y:S01]  /*0540*/  ISETP.EQ.OR P0, PT, R0, RZ, !P1 ;  /* 0x000000ff0000720c */ /* 0x000fe20004f02670 */
[----:B------:R-:W-:-:S03]  /*0550*/  ULDC UR7, c[0x0][0x10] ;  /* 0x0000040000077ab9 */ /* 0x000fc60000000800 */
[C---:B------:R-:W-:Y:S01]  /*0560*/  ISETP.EQ.AND P0, PT, R10.reuse, RZ, P0 ;  /* 0x000000ff0a00720c */ /* 0x040fe20000702270 */
[----:B------:R-:W-:Y:S02]  /*0570*/  VIADD R10, R10, 0xffffffff ;  /* 0xffffffff0a0a7836 */ /* 0x000fe40000000000 */
[----:B--2---:R-:W-:Y:S01]  /*0580*/  @!P3 IMAD.WIDE.U32 R8, R11, R5, R6 ;  /* 0x000000050b08b225 */ /* 0x004fe200078e0006 */
[----:B------:R-:W0:Y:S02]  /*0590*/  FENCE.VIEW.ASYNC.S ;  /* 0x00000000000073c6 */ /* 0x000e240000000000 */
[----:B0-----:R-:W3:Y:S01]  /*05a0*/  @!UP0 SYNCS.EXCH.64 URZ, [UR8+0x80], UR4 ;  /* 0x00008004083f85b2 */ /* 0x001ee20008000100 */
[----:B------:R-:W-:Y:S01]  /*05b0*/  SEL R18, RZ, 0x1, !P0 ;  /* 0x00000001ff127807 */ /* 0x000fe20004000000 */
[----:B------:R-:W-:Y:S01]  /*05c0*/  @P3 IMAD.MOV.U32 R11, RZ, RZ, RZ ;  /* 0x000000ffff0b3224 */ /* 0x000fe200078e00ff */
[----:B------:R-:W-:Y:S01]  /*05d0*/  ISETP.GE.U32.AND P1, PT, R10, 0x2, PT ;  /* 0x000000020a00780c */ /* 0x000fe20003f26070 */
[----:B------:R-:W-:-:S02]  /*05e0*/  @!P3 IMAD.MOV.U32 R16, RZ, RZ, R8 ;  /* 0x000000ffff10b224 */ /* 0x000fc400078e0008 */
[----:B------:R-:W-:Y:S01]  /*05f0*/  @P3 IMAD.IADD R17, R17, 0x1, R11 ;  /* 0x0000000111113824 */ /* 0x000fe200078e020b */
[----:B------:R-:W-:Y:S01]  /*0600*/  SEL R18, R18, 0x2, P1 ;  /* 0x0000000212127807 */ /* 0x000fe20000800000 */
[----:B------:R-:W-:Y:S01]  /*0610*/  @!P3 IMAD.MOV.U32 R17, RZ, RZ, R9 ;  /* 0x000000ffff11b224 */ /* 0x000fe200078e0009 */
[----:B------:R0:W3:Y:S01]  /*0620*/  @!UP1 SYNCS.EXCH.64 URZ, [UR8+0x88], UR4 ;  /* 0x00008804083f95b2 */ /* 0x0000e20008000100 */
[----:B------:R-:W-:Y:S01]  /*0630*/  NOP ;  /* 0x0000000000007918 */ /* 0x000fe20000000000 */
[----:B0-----:R-:W-:-:S03]  /*0640*/  UIMAD.WIDE.U32 UR4, UR6, UR7, URZ ;  /* 0x00000007060472a5 */ /* 0x001fc6000f8e003f */
[----:B------:R-:W-:Y:S02]  /*0650*/  ULDC UR6, c[0x0][0x14] ;  /* 0x0000050000067ab9 */ /* 0x000fe40000000800 */
[----:B------:R-:W-:Y:S02]  /*0660*/  UIMAD.WIDE.U32 UR38, UR4, UR6, URZ ;  /* 0x00000006042672a5 */ /* 0x000fe4000f8e003f */
[----:B------:R-:W-:-:S04]  /*0670*/  UIMAD UR41, UR5, UR6, URZ ;  /* 0x00000006052972a4 */ /* 0x000fc8000f8e023f */
[----:B------:R-:W-:Y:S01]  /*0680*/  UIADD3 UR41, UR39, UR41, URZ ;  /* 0x0000002927297290 */ /* 0x000fe2000fffe03f */
[----:B---34-:R-:W-:Y:S06]  /*0690*/  BAR.SYNC.DEFER_BLOCKING 0x0 ;  /* 0x0000000000007b1d */ /* 0x018fec0000010000 */
[----:B------:R-:W-:Y:S05]  /*06a0*/  @!P2 BRA `(.L_x_3) ;  /* 0x000000440028a947 */ /* 0x000fea0003800000 */
[----:B------:R-:W-:-:S13]  /*06b0*/  ISETP.GT.U32.AND P0, PT, R10, 0x1, PT ;  /* 0x000000010a00780c */ /* 0x000fda0003f04070 */
[----:B------:R-:W-:Y:S05]  /*06c0*/  @P0 EXIT ;  /* 0x000000000000094d */ /* 0x000fea0003800000 */
[----:B------:R-:W-:Y:S01]  /*06d0*/  ULDC.64 UR4, c[0x0][0x650] ;  /* 0x0001940000047ab9 */ /* 0x000fe20000000a00 */
[----:B------:R-:W-:Y:S01]  /*06e0*/  PRMT R0, RZ, 0x7610, R0 ;  /* 0x00007610ff007816 */ /* 0x000fe20000000000 */
[----:B------:R-:W-:Y:S01]  /*06f0*/  IMAD.MOV.U32 R69, RZ, RZ, -0x1 ;  /* 0xffffffffff457424 */ /* 0x000fe200078e00ff */
[----:B------:R-:W-:Y:S01]  /*0700*/  ISETP.GE.U32.AND P0, PT, R16, UR4, PT ;  /* 0x0000000410007c0c */ /* 0x000fe2000bf06070 */
[----:B------:R-:W-:Y:S02]  /*0710*/  IMAD.MOV.U32 R68, RZ, RZ, -0x1 ;  /* 0xffffffffff447424 */ /* 0x000fe400078e00ff */
[----:B------:R-:W-:Y:S01]  /*0720*/  IMAD.MOV.U32 R67, RZ, RZ, -0x1 ;  /* 0xffffffffff437424 */ /* 0x000fe200078e00ff */
[----:B------:R-:W-:-:S13]  /*0730*/  ISETP.GE.U32.AND.EX P0, PT, R17, UR5, PT, P0 ;  /* 0x0000000511007c0c */ /* 0x000fda000bf06100 */
[----:B------:R-:W-:Y:S05]  /*0740*/  @P0 BRA `(.L_x_4) ;  /* 0x0000000400540947 */ /* 0x000fea0003800000 */
[----:B------:R-:W0:Y:S01]  /*0750*/  LDC.64 R20, c[0x0][0x628] ;  /* 0x00018a00ff147b82 */ /* 0x000e220000000a00 */
[----:B------:R-:W-:Y:S02]  /*0760*/  IMAD.MOV.U32 R8, RZ, RZ, R16 ;  /* 0x000000ffff087224 */ /* 0x000fe400078e0010 */
[----:B------:R-:W-:-:S05]  /*0770*/  IMAD.MOV.U32 R9, RZ, RZ, R17 ;  /* 0x000000ffff097224 */ /* 0x000fca00078e0011 */
[----:B------:R-:W1:Y:S08]  /*0780*/  LDC R0, c[0x0][0x630] ;  /* 0x00018c00ff007b82 */ /* 0x000e700000000800 */
[----:B------:R-:W2:Y:S01]  /*0790*/  LDC.64 R22, c[0x0][0x620] ;  /* 0x00018800ff167b82 */ /* 0x000ea20000000a00 */
[----:B0-----:R-:W-:-:S04]  /*07a0*/  ISETP.NE.U32.AND P0, PT, R20, RZ, PT ;  /* 0x000000ff1400720c */ /* 0x001fc80003f05070 */
[----:B------:R-:W-:-:S13]  /*07b0*/  ISETP.NE.AND.EX P0, PT, R21, RZ, PT, P0 ;  /* 0x000000ff1500720c */ /* 0x000fda0003f05300 */
[----:B-12---:R-:W-:Y:S05]  /*07c0*/  @!P0 BRA `(.L_x_5) ;  /* 0x0000000000288947 */ /* 0x006fea0003800000 */
[----:B------:R-:W0:Y:S02]  /*07d0*/  LDC R13, c[0x0][0x634] ;  /* 0x00018d00ff0d7b82 */ /* 0x000e240000000800 */
[----:B0-----:R-:W-:-:S05]  /*07e0*/  IADD3 R13, P0, R16, R13, RZ ;  /* 0x0000000d100d7210 */ /* 0x001fca0007f1e0ff */
[----:B------:R-:W-:-:S04]  /*07f0*/  IMAD.X R15, RZ, RZ, R17, P0 ;  /* 0x000000ffff0f7224 */ /* 0x000fc800000e0611 */
[----:B------:R-:W-:-:S04]  /*0800*/  IMAD.WIDE.U32 R8, R15, R20, RZ ;  /* 0x000000140f087225 */ /* 0x000fc800078e00ff */
[----:B------:R-:W-:-:S04]  /*0810*/  IMAD.WIDE.U32 R10, P0, R13, R21, R8 ;  /* 0x000000150d0a7225 */ /* 0x000fc80007800008 */
[----:B------:R-:W-:-:S04]  /*0820*/  IMAD.WIDE.U32 R8, R13, R20, RZ ;  /* 0x000000140d087225 */ /* 0x000fc800078e00ff */
[----:B------:R-:W-:Y:S01]  /*0830*/  IMAD.X R13, RZ, RZ, RZ, P0 ;  /* 0x000000ffff0d7224 */ /* 0x000fe200000e06ff */
[----:B------:R-:W-:Y:S01]  /*0840*/  IADD3 RZ, P0, R9, R10, RZ ;  /* 0x0000000a09ff7210 */ /* 0x000fe20007f1e0ff */
[----:B------:R-:W-:-:S04]  /*0850*/  IMAD.MOV.U32 R12, RZ, RZ, R11 ;  /* 0x000000ffff0c7224 */ /* 0x000fc800078e000b */
[----:B------:R-:W-:-:S08]  /*0860*/  IMAD.WIDE.U32.X R8, R15, R21, R12, P0 ;  /* 0x000000150f087225 */ /* 0x000fd000000e040c */
.L_x_5:
[-CC-:B------:R-:W-:Y:S01]  /*0870*/  SHF.R.U64 R67, R8, R0.reuse, R9.reuse ;  /* 0x0000000008437219 */ /* 0x180fe20000001209 */
[----:B------:R-:W0:Y:S01]  /*0880*/  LDC R12, c[0x0][0x618] ;  /* 0x00018600ff0c7b82 */ /* 0x000e220000000800 */
[----:B------:R-:W-:Y:S01]  /*0890*/  SHF.R.U32.HI R7, RZ, R0, R9 ;  /* 0x00000000ff077219 */ /* 0x000fe20000011609 */
[----:B------:R-:W-:Y:S01]  /*08a0*/  ULDC UR4, c[0x0][0x150] ;  /* 0x0000540000047ab9 */ /* 0x000fe20000000800 */
[----:B------:R-:W-:Y:S02]  /*08b0*/  IADD3 R11, P0, RZ, -R67, RZ ;  /* 0x80000043ff0b7210 */ /* 0x000fe40007f1e0ff */
[----:B------:R-:W-:-:S03]  /*08c0*/  I2FP.F32.U32 R0, R6 ;  /* 0x0000000600007245 */ /* 0x000fc60000201000 */
[----:B------:R-:W1:Y:S01]  /*08d0*/  LDC.64 R30, c[0x0][0x640] ;  /* 0x00019000ff1e7b82 */ /* 0x000e620000000a00 */
[----:B------:R-:W-:Y:S02]  /*08e0*/  IMAD.X R13, RZ, RZ, ~R7, P0 ;  /* 0x000000ffff0d7224 */ /* 0x000fe400000e0e07 */
[----:B------:R-:W-:Y:S01]  /*08f0*/  FMUL R0, R0, UR4 ;  /* 0x0000000400007c20 */ /* 0x000fe20008400000 */
[----:B------:R-:W-:Y:S01]  /*0900*/  IMAD.WIDE.U32 R8, R11, R22, R16 ;  /* 0x000000160b087225 */ /* 0x000fe200078e0010 */
[----:B------:R-:W-:-:S03]  /*0910*/  ULDC UR4, c[0x0][0x154] ;  /* 0x0000550000047ab9 */ /* 0x000fc60000000800 */
[----:B------:R-:W-:Y:S01]  /*0920*/  IMAD R10, R13, R22, RZ ;  /* 0x000000160d0a7224 */ /* 0x000fe200078e02ff */
[----:B------:R-:W2:Y:S01]  /*0930*/  LDC R7, c[0x0][0x144] ;  /* 0x00005100ff077b82 */ /* 0x000ea20000000800 */
[----:B------:R-:W3:Y:S02]  /*0940*/  F2I.U32.TRUNC.NTZ R0, R0 ;  /* 0x0000000000007305 */ /* 0x000ee4000020f000 */
[----:B------:R-:W-:-:S04]  /*0950*/  IMAD R11, R11, R23, R10 ;  /* 0x000000170b0b7224 */ /* 0x000fc800078e020a */
[----:B------:R-:W-:Y:S01]  /*0960*/  IMAD.IADD R9, R9, 0x1, R11 ;  /* 0x0000000109097824 */ /* 0x000fe200078e020b */
[----:B------:R-:W4:Y:S01]  /*0970*/  LDC R24, c[0x0][0x608] ;  /* 0x00018200ff187b82 */ /* 0x000f220000000800 */
[----:B------:R-:W-:-:S03]  /*0980*/  IMAD.MOV.U32 R11, RZ, RZ, -0x1 ;  /* 0xffffffffff0b7424 */ /* 0x000fc600078e00ff */
[-CC-:B0-----:R-:W-:Y:S02]  /*0990*/  SHF.R.U64 R22, R8, R12.reuse, R9.reuse ;  /* 0x0000000c08167219 */ /* 0x181fe40000001209 */
[----:B------:R-:W-:Y:S02]  /*09a0*/  I2FP.F32.U32 R8, R5 ;  /* 0x0000000500087245 */ /* 0x000fe40000201000 */
[----:B------:R-:W0:Y:S01]  /*09b0*/  LDC R28, c[0x0][0x658] ;  /* 0x00019600ff1c7b82 */ /* 0x000e220000000800 */
[----:B-1----:R-:W-:Y:S01]  /*09c0*/  ISETP.NE.U32.AND P0, PT, R30, RZ, PT ;  /* 0x000000ff1e00720c */ /* 0x002fe20003f05070 */
[----:B---3--:R-:W-:Y:S02]  /*09d0*/  IMAD.MOV R10, RZ, RZ, -R0 ;  /* 0x000000ffff0a7224 */ /* 0x008fe400078e0a00 */
[----:B------:R-:W-:Y:S01]  /*09e0*/  FMUL R8, R8, UR4 ;  /* 0x0000000408087c20 */ /* 0x000fe20008400000 */
[----:B------:R-:W-:Y:S02]  /*09f0*/  SHF.R.U32.HI R9, RZ, R12, R9 ;  /* 0x0000000cff097219 */ /* 0x000fe40000011609 */
[----:B------:R-:W-:Y:S01]  /*0a00*/  ISETP.NE.AND.EX P0, PT, R31, RZ, PT, P0 ;  /* 0x000000ff1f00720c */ /* 0x000fe20003f05300 */
[----:B------:R1:W3:Y:S01]  /*0a10*/  F2I.U32.TRUNC.NTZ R15, R8 ;  /* 0x00000008000f7305 */ /* 0x0002e2000020f000 */
[----:B------:R-:W1:Y:S01]  /*0a20*/  LDC R20, c[0x0][0x148] ;  /* 0x00005200ff147b82 */ /* 0x000e620000000800 */
[----:B--2---:R-:W-:-:S07]  /*0a30*/  IMAD R0, R7, R10, R6 ;  /* 0x0000000a07007224 */ /* 0x004fce00078e0206 */
[----:B------:R-:W2:Y:S01]  /*0a40*/  LDC R26, c[0x0][0x600] ;  /* 0x00018000ff1a7b82 */ /* 0x000ea20000000800 */
[-CC-:B----4-:R-:W-:Y:S02]  /*0a50*/  SHF.R.U64 R32, R22, R24.reuse, R9.reuse ;  /* 0x0000001816207219 */ /* 0x190fe40000001209 */
[----:B------:R-:W-:Y:S01]  /*0a60*/  SHF.R.U32.HI R7, RZ, R24, R9 ;  /* 0x00000018ff077219 */ /* 0x000fe20000011609 */
[----:B------:R-:W-:-:S04]  /*0a70*/  IMAD.MOV.U32 R9, RZ, RZ, 0x1 ;  /* 0x00000001ff097424 */ /* 0x000fc800078e00ff */
[----:B------:R-:W4:Y:S01]  /*0a80*/  LDC R21, c[0x0][0x648] ;  /* 0x00019200ff157b82 */ /* 0x000f220000000800 */
[-C--:B0-----:R-:W-:Y:S02]  /*0a90*/  SHF.L.U32 R6, R11, R28.reuse, RZ ;  /* 0x0000001c0b067219 */ /* 0x081fe400000006ff */
[--C-:B------:R-:W-:Y:S02]  /*0aa0*/  SHF.R.U64 R24, R32, R28, R7.reuse ;  /* 0x0000001c20187219 */ /* 0x100fe40000001207 */
[----:B------:R-:W-:Y:S02]  /*0ab0*/  LOP3.LUT R13, RZ, R6, RZ, 0x33, !PT ;  /* 0x00000006ff0d7212 */ /* 0x000fe400078e33ff */
[-C--:B------:R-:W-:Y:S01]  /*0ac0*/  SHF.R.U32.HI R7, RZ, R28.reuse, R7 ;  /* 0x0000001cff077219 */ /* 0x080fe20000011607 */
[----:B------:R-:W0:Y:S01]  /*0ad0*/  LDC R23, c[0x0][0x638] ;  /* 0x00018e00ff177b82 */ /* 0x000e220000000800 */
[----:B------:R-:W-:Y:S01]  /*0ae0*/  SHF.L.U32 R12, R9, R28, RZ ;  /* 0x0000001c090c7219 */ /* 0x000fe200000006ff */
[----:B------:R-:W-:-:S06]  /*0af0*/  IMAD.MOV.U32 R6, RZ, RZ, R24 ;  /* 0x000000ffff067224 */ /* 0x000fcc00078e0018 */
[----:B------:R-:W0:Y:S01]  /*0b00*/  LDC R69, c[0x0][0x610] ;  /* 0x00018400ff457b82 */ /* 0x000e220000000800 */
[----:B-1-3--:R-:W-:Y:S05]  /*0b10*/  @!P0 BRA `(.L_x_6) ;  /* 0x0000000000288947 */ /* 0x00afea0003800000 */
[----:B------:R-:W1:Y:S02]  /*0b20*/  LDC R11, c[0x0][0x64c] ;  /* 0x00019300ff0b7b82 */ /* 0x000e640000000800 */
[----:B-1----:R-:W-:-:S05]  /*0b30*/  IADD3 R11, P0, R24, R11, RZ ;  /* 0x0000000b180b7210 */ /* 0x002fca0007f1e0ff */
        /* <DEDUP_REMOVED lines=8> */
.L_x_6:
[----:B----4-:R-:W-:Y:S01]  /*0bc0*/  SHF.R.U64 R6, R6, R21, R7 ;  /* 0x0000001506067219 */ /* 0x010fe20000001207 */
[----:B--2---:R-:W-:Y:S01]  /*0bd0*/  VIADD R7, R26, 0xffffffff ;  /* 0xffffffff1a077836 */ /* 0x004fe20000000000 */
[----:B------:R-:W-:Y:S01]  /*0be0*/  LOP3.LUT R13, R32, R13, RZ, 0xc0, !PT ;  /* 0x0000000d200d7212 */ /* 0x000fe200078ec0ff */
[----:B------:R-:W-:Y:S02]  /*0bf0*/  IMAD.MOV R15, RZ, RZ, -R15 ;  /* 0x000000ffff0f7224 */ /* 0x000fe400078e0a0f */
[----:B------:R-:W-:Y:S02]  /*0c00*/  IMAD.MOV R8, RZ, RZ, -R6 ;  /* 0x000000ffff087224 */ /* 0x000fe400078e0a06 */
[----:B------:R-:W-:Y:S01]  /*0c10*/  IMAD R13, R12, R6, R13 ;  /* 0x000000060c0d7224 */ /* 0x000fe200078e020d */
[----:B------:R-:W-:Y:S01]  /*0c20*/  LOP3.LUT R6, R22, R7, RZ, 0xc0, !PT ;  /* 0x0000000716067212 */ /* 0x000fe200078ec0ff */
[----:B------:R-:W-:Y:S02]  /*0c30*/  @P3 IMAD R0, R20, R15, R5 ;  /* 0x0000000f14003224 */ /* 0x000fe400078e0205 */
[----:B0-----:R-:W-:-:S02]  /*0c40*/  IMAD R5, R8, R23, R24 ;  /* 0x0000001708057224 */ /* 0x001fc400078e0218 */
[----:B------:R-:W-:Y:S02]  /*0c50*/  IMAD R69, R13, R69, R0 ;  /* 0x000000450d457224 */ /* 0x000fe400078e0200 */
[----:B------:R-:W-:Y:S02]  /*0c60*/  IMAD R6, R5, R26, R6 ;  /* 0x0000001a05067224 */ /* 0x000fe400078e0206 */
[----:B------:R-:W-:-:S03]  /*0c70*/  IMAD.MOV.U32 R0, RZ, RZ, 0x1 ;  /* 0x00000001ff007424 */ /* 0x000fc600078e00ff */
[----:B------:R-:W-:Y:S02]  /*0c80*/  SEL R68, R6, R69, !P3 ;  /* 0x0000004506447207 */ /* 0x000fe40005800000 */
[----:B------:R-:W-:-:S07]  /*0c90*/  SEL R69, R69, R6, !P3 ;  /* 0x0000000645457207 */ /* 0x000fce0005800000 */
.L_x_4:
[----:B------:R-:W-:-:S08]  /*0ca0*/  NOP ;  /* 0x0000000000007918 */ /* 0x000fd00000000000 */
[----:B------:R-:W0:Y:S02]  /*0cb0*/  USETMAXREG.TRY_ALLOC.CTAPOOL UP0, 0xe8 ;  /* 0x000000e8000079c8 */ /* 0x000e240008000600 */
[----:B0-----:R-:W-:-:S13]  /*0cc0*/  PLOP3.LUT P0, PT, PT, PT, UP0, 0x80, 0x0 ;  /* 0x000000000000781c */ /* 0x001fda0003f0f008 */
[----:B------:R-:W-:Y:S05]  /*0cd0*/  @!P0 BRA `(.L_x_4) ;  /* 0xfffffffc00f08947 */ /* 0x000fea000383ffff */
[----:B------:R-:W-:Y:S01]  /*0ce0*/  ULDC.64 UR4, c[0x0][0x598] ;  /* 0x0001660000047ab9 */ /* 0x000fe20000000a00 */
[----:B------:R-:W-:Y:S01]  /*0cf0*/  ULDC.64 UR36, c[0x0][0x208] ;  /* 0x0000820000247ab9 */ /* 0x000fe20000000a00 */
[----:B------:R-:W-:-:S04]  /*0d00*/  ISETP.NE.U32.AND P0, PT, RZ, UR4, PT ;  /* 0x00000004ff007c0c */ /* 0x000fc8000bf05070 */
[----:B------:R-:W-:-:S13]  /*0d10*/  ISETP.NE.AND.EX P0, PT, RZ, UR5, PT, P0 ;  /* 0x00000005ff007c0c */ /* 0x000fda000bf05300 */
[----:B------:R-:W-:Y:S05]  /*0d20*/  @!P0 BRA `(.L_x_7) ;  /* 0x00000000001c8947 */ /* 0x000fea0003800000 */
[----:B------:R-:W0:Y:S02]  /*0d30*/  LDC.64 R6, c[0x0][0x598] ;  /* 0x00016600ff067b82 */ /* 0x000e240000000a00 */
[----:B0-----:R-:W2:Y:S02]  /*0d40*/  LDG.E.64 R6, desc[UR36][R6.64] ;  /* 0x0000002406067981 */ /* 0x001ea4000c1e1b00 */
[----:B--2---:R-:W-:-:S04]  /*0d50*/  ISETP.NE.U32.AND P0, PT, R6, RZ, PT ;  /* 0x000000ff0600720c */ /* 0x004fc80003f05070 */
[----:B------:R-:W-:-:S13]  /*0d60*/  ISETP.NE.AND.EX P0, PT, R7, RZ, PT, P0 ;  /* 0x000000ff0700720c */ /* 0x000fda0003f05300 */
[----:B------:R-:W-:Y:S05]  /*0d70*/  @!P0 BRA `(.L_x_7) ;  /* 0x0000000000088947 */ /* 0x000fea0003800000 */
[----:B------:R0:W5:Y:S01]  /*0d80*/  LD.E R19, desc[UR36][R6.64] ;  /* 0x0000002406137980 */ /* 0x000162000c101900 */
[----:B------:R-:W-:Y:S05]  /*0d90*/  BRA `(.L_x_8) ;  /* 0x0000000000247947 */ /* 0x000fea0003800000 */
.L_x_7:
[----:B------:R-:W-:Y:S02]  /*0da0*/  ULDC.64 UR4, c[0x0][0x588] ;  /* 0x0001620000047ab9 */ /* 0x000fe40000000a00 */
[----:B------:R-:W-:-:S04]  /*0db0*/  ISETP.NE.U32.AND P0, PT, RZ, UR4, PT ;  /* 0x00000004ff007c0c */ /* 0x000fc8000bf05070 */
[----:B------:R-:W-:-:S13]  /*0dc0*/  ISETP.NE.AND.EX P0, PT, RZ, UR5, PT, P0 ;  /* 0x00000005ff007c0c */ /* 0x000fda000bf05300 */
[----:B------:R-:W-:Y:S05]  /*0dd0*/  @!P0 BRA `(.L_x_9) ;  /* 0x00000000000c8947 */ /* 0x000fea0003800000 */
[----:B------:R-:W0:Y:S02]  /*0de0*/  LDC.64 R6, c[0x0][0x588] ;  /* 0x00016200ff067b82 */ /* 0x000e240000000a00 */
[----:B0-----:R1:W5:Y:S01]  /*0df0*/  LDG.E R19, desc[UR36][R6.64] ;  /* 0x0000002406137981 */ /* 0x001362000c1e1900 */
[----:B------:R-:W-:Y:S05]  /*0e00*/  BRA `(.L_x_8) ;  /* 0x0000000000087947 */ /* 0x000fea0003800000 */
.L_x_9:
[----:B------:R-:W-:Y:S02]  /*0e10*/  ULDC UR4, c[0x0][0x580] ;  /* 0x0001600000047ab9 */ /* 0x000fe40000000800 */
[----:B------:R-:W-:-:S07]  /*0e20*/  IMAD.U32 R19, RZ, RZ, UR4 ;  /* 0x00000004ff137e24 */ /* 0x000fce000f8e00ff */
.L_x_8:
[----:B------:R-:W-:Y:S02]  /*0e30*/  ULDC.64 UR4, c[0x0][0x5a0] ;  /* 0x0001680000047ab9 */ /* 0x000fe40000000a00 */
[----:B------:R-:W-:-:S04]  /*0e40*/  ISETP.NE.U32.AND P0, PT, RZ, UR4, PT ;  /* 0x00000004ff007c0c */ /* 0x000fc8000bf05070 */
[----:B------:R-:W-:-:S13]  /*0e50*/  ISETP.NE.AND.EX P0, PT, RZ, UR5, PT, P0 ;  /* 0x00000005ff007c0c */ /* 0x000fda000bf05300 */
[----:B------:R-:W-:Y:S05]  /*0e60*/  @!P0 BRA `(.L_x_10) ;  /* 0x00000000001c8947 */ /* 0x000fea0003800000 */
[----:B01----:R-:W0:Y:S02]  /*0e70*/  LDC.64 R6, c[0x0][0x5a0] ;  /* 0x00016800ff067b82 */ /* 0x003e240000000a00 */
[----:B0-----:R-:W2:Y:S02]  /*0e80*/  LDG.E.64 R6, desc[UR36][R6.64] ;  /* 0x0000002406067981 */ /* 0x001ea4000c1e1b00 */
[----:B--2---:R-:W-:-:S04]  /*0e90*/  ISETP.NE.U32.AND P0, PT, R6, RZ, PT ;  /* 0x000000ff0600720c */ /* 0x004fc80003f05070 */
[----:B------:R-:W-:-:S13]  /*0ea0*/  ISETP.NE.AND.EX P0, PT, R7, RZ, PT, P0 ;  /* 0x000000ff0700720c */ /* 0x000fda0003f05300 */
[----:B------:R-:W-:Y:S05]  /*0eb0*/  @!P0 BRA `(.L_x_10) ;  /* 0x0000000000088947 */ /* 0x000fea0003800000 */
[----:B------:R0:W5:Y:S01]  /*0ec0*/  LD.E R56, desc[UR36][R6.64] ;  /* 0x0000002406387980 */ /* 0x000162000c101900 */
[----:B------:R-:W-:Y:S05]  /*0ed0*/  BRA `(.L_x_11) ;  /* 0x0000000000247947 */ /* 0x000fea0003800000 */
.L_x_10:
[----:B------:R-:W-:Y:S02]  /*0ee0*/  ULDC.64 UR4, c[0x0][0x590] ;  /* 0x0001640000047ab9 */ /* 0x000fe40000000a00 */
[----:B------:R-:W-:-:S04]  /*0ef0*/  ISETP.NE.U32.AND P0, PT, RZ, UR4, PT ;  /* 0x00000004ff007c0c */ /* 0x000fc8000bf05070 */
[----:B------:R-:W-:-:S13]  /*0f00*/  ISETP.NE.AND.EX P0, PT, RZ, UR5, PT, P0 ;  /* 0x00000005ff007c0c */ /* 0x000fda000bf05300 */
[----:B------:R-:W-:Y:S05]  /*0f10*/  @!P0 BRA `(.L_x_12) ;  /* 0x00000000000c8947 */ /* 0x000fea0003800000 */
[----:B------:R-:W2:Y:S02]  /*0f20*/  LDC.64 R56, c[0x0][0x590] ;  /* 0x00016400ff387b82 */ /* 0x000ea40000000a00 */
[----:B--2---:R2:W5:Y:S01]  /*0f30*/  LDG.E R56, desc[UR36][R56.64] ;  /* 0x0000002438387981 */ /* 0x004562000c1e1900 */
[----:B------:R-:W-:Y:S05]  /*0f40*/  BRA `(.L_x_11) ;  /* 0x0000000000087947 */ /* 0x000fea0003800000 */
.L_x_12:
[----:B------:R-:W-:Y:S02]  /*0f50*/  ULDC UR4, c[0x0][0x584] ;  /* 0x0001610000047ab9 */ /* 0x000fe40000000800 */
[----:B------:R-:W-:-:S07]  /*0f60*/  IMAD.U32 R56, RZ, RZ, UR4 ;  /* 0x00000004ff387e24 */ /* 0x000fce000f8e00ff */
.L_x_11:
[----:B------:R-:W-:-:S13]  /*0f70*/  LOP3.LUT P0, RZ, R0, 0xff, RZ, 0xc0, !PT ;  /* 0x000000ff00ff7812 */ /* 0x000fda000780c0ff */
[----:B------:R-:W-:Y:S05]  /*0f80*/  @!P0 EXIT ;  /* 0x000000000000894d */ /* 0x000fea0003800000 */
[----:B------:R-:W3:Y:S01]  /*0f90*/  LDC R59, c[0x0][0x658] ;  /* 0x00019600ff3b7b82 */ /* 0x000ee20000000800 */
[----:B------:R-:W-:Y:S01]  /*0fa0*/  ULDC.64 UR6, c[0x0][0x288] ;  /* 0x0000a20000067ab9 */ /* 0x000fe20000000a00 */
[----:B------:R-:W-:Y:S01]  /*0fb0*/  LOP3.LUT R14, R14, 0x1, RZ, 0xc0, !PT ;  /* 0x000000010e0e7812 */ /* 0x000fe200078ec0ff */
[----:B------:R-:W-:Y:S01]  /*0fc0*/  UIADD3 UR4, UR7, 0x7f, URZ ;  /* 0x0000007f07047890 */ /* 0x000fe2000fffe03f */
[----:B------:R-:W-:Y:S01]  /*0fd0*/  SHF.R.U32.HI R0, RZ, 0x2, R3 ;  /* 0x00000002ff007819 */ /* 0x000fe20000011603 */
[----:B------:R-:W-:Y:S01]  /*0fe0*/  IMAD.U32 R5, RZ, RZ, UR6 ;  /* 0x00000006ff057e24 */ /* 0x000fe2000f8e00ff */
[----:B------:R-:W-:Y:S01]  /*0ff0*/  SHF.R.U32.HI R4, RZ, 0x1, R4 ;  /* 0x00000001ff047819 */ /* 0x000fe20000011604 */
[----:B------:R-:W-:Y:S01]  /*1000*/  USHF.R.S32.HI UR5, URZ, 0x1f, UR4 ;  /* 0x0000001f3f057899 */ /* 0x000fe20008011404 */
[----:B01----:R-:W0:Y:S01]  /*1010*/  LDC.64 R6, c[0x0][0x5c8] ;  /* 0x00017200ff067b82 */ /* 0x003e220000000a00 */
[----:B------:R-:W-:Y:S01]  /*1020*/  LOP3.LUT R60, R3, 0x3, RZ, 0xc0, !PT ;  /* 0x00000003033c7812 */ /* 0x000fe200078ec0ff */
[----:B------:R-:W-:Y:S01]  /*1030*/  IMAD.SHL.U32 R9, R14, 0x40, RZ ;  /* 0x000000400e097824 */ /* 0x000fe200078e00ff */
[----:B------:R-:W-:Y:S01]  /*1040*/  LOP3.LUT R0, R0, 0x7, RZ, 0xc0, !PT ;  /* 0x0000000700007812 */ /* 0x000fe200078ec0ff */
[----:B------:R-:W-:Y:S01]  /*1050*/  ULEA.HI UR5, UR5, UR4, URZ, 0x7 ;  /* 0x0000000405057291 */ /* 0x000fe2000f8f383f */
[----:B------:R-:W-:Y:S01]  /*1060*/  LOP3.LUT R23, R4, 0x30, RZ, 0xc0, !PT ;  /* 0x0000003004177812 */ /* 0x000fe200078ec0ff */
[----:B------:R-:W-:Y:S01]  /*1070*/  IMAD R60, R60, -0x2, R5 ;  /* 0xfffffffe3c3c7824 */ /* 0x000fe200078e0205 */
[--C-:B------:R-:W-:Y:S01]  /*1080*/  LOP3.LUT R22, R9, 0x40, R0.reuse, 0xe2, !PT ;  /* 0x0000004009167812 */ /* 0x100fe200078ee200 */
[----:B------:R-:W1:Y:S01]  /*1090*/  LDC R63, c[0x0][0x600] ;  /* 0x00018000ff3f7b82 */ /* 0x000e620000000800 */
[----:B------:R-:W-:Y:S01]  /*10a0*/  IADD3 R5, RZ, -R23, -R0 ;  /* 0x80000017ff057210 */ /* 0x000fe20007ffe800 */
[----:B------:R-:W-:Y:S01]  /*10b0*/  IMAD.MOV.U32 R0, RZ, RZ, -0x1 ;  /* 0xffffffffff007424 */ /* 0x000fe200078e00ff */
[----:B------:R-:W-:Y:S01]  /*10c0*/  USHF.R.S32.HI UR43, URZ, 0x7, UR5 ;  /* 0x000000073f2b7899 */ /* 0x000fe20008011405 */
[----:B------:R-:W-:Y:S01]  /*10d0*/  IMAD.MOV.U32 R4, RZ, RZ, 0x1 ;  /* 0x00000001ff047424 */ /* 0x000fe200078e00ff */
[C---:B------:R-:W-:Y:S01]  /*10e0*/  LOP3.LUT R62, R3.reuse, 0x80, RZ, 0xc0, !PT ;  /* 0x00000080033e7812 */ /* 0x040fe200078ec0ff */
[----:B------:R-:W-:Y:S01]  /*10f0*/  IMAD R5, R14, -0x40, R5 ;  /* 0xffffffc00e057824 */ /* 0x000fe200078e0205 */
[----:B------:R-:W-:Y:S01]  /*1100*/  UISETP.LT.AND UP0, UPT, UR43, 0x1, UPT ;  /* 0x000000012b00788c */ /* 0x000fe2000bf01270 */
[----:B---3--:R-:W-:Y:S01]  /*1110*/  SHF.L.U32 R0, R0, R59, RZ ;  /* 0x0000003b00007219 */ /* 0x008fe200000006ff */
[----:B------:R-:W-:Y:S01]  /*1120*/  ULDC UR4, c[0x0][0x284] ;  /* 0x0000a10000047ab9 */ /* 0x000fe20000000800 */
[----:B------:R-:W-:Y:S01]  /*1130*/  LOP3.LUT R22, R22, R23, RZ, 0xfc, !PT ;  /* 0x0000001716167212 */ /* 0x000fe200078efcff */
[----:B------:R-:W-:Y:S01]  /*1140*/  USEL UR44, UR43, 0x1, UP0 ;  /* 0x000000012b2c7887 */ /* 0x000fe20008000000 */
[----:B------:R-:W-:Y:S01]  /*1150*/  SHF.L.U32 R59, R4, R59, RZ ;  /* 0x0000003b043b7219 */ /* 0x000fe200000006ff */
[----:B------:R-:W-:Y:S01]  /*1160*/  IMAD.SHL.U32 R61, R3, 0x2, RZ ;  /* 0x00000002033d7824 */ /* 0x000fe200078e00ff */
[----:B------:R-:W-:Y:S01]  /*1170*/  LOP3.LUT R66, R18, 0x1, RZ, 0xfc, !PT ;  /* 0x0000000112427812 */ /* 0x000fe200078efcff */
[----:B------:R-:W-:Y:S01]  /*1180*/  VIADD R65, R5, UR4 ;  /* 0x0000000405417c36 */ /* 0x000fe20008000000 */
[C---:B0-----:R-:W-:Y:S01]  /*1190*/  SHF.L.U64.HI R58, R6.reuse, 0x3, R7 ;  /* 0x00000003063a7819 */ /* 0x041fe20000010207 */
[----:B--2---:R-:W-:Y:S01]  /*11a0*/  IMAD.SHL.U32 R57, R6, 0x8, RZ ;  /* 0x0000000806397824 */ /* 0x004fe200078e00ff */
[----:B------:R-:W-:Y:S01]  /*11b0*/  SHF.R.U32.HI R62, RZ, 0x7, R62 ;  /* 0x00000007ff3e7819 */ /* 0x000fe2000001163e */
[----:B------:R-:W-:Y:S01]  /*11c0*/  IMAD.MOV.U32 R23, RZ, RZ, RZ ;  /* 0x000000ffff177224 */ /* 0x000fe200078e00ff */
[----:B------:R-:W-:Y:S01]  /*11d0*/  LOP3.LUT R64, RZ, R0, RZ, 0x33, !PT ;  /* 0x00000000ff407212 */ /* 0x000fe200078e33ff */
[----:B------:R-:W-:Y:S01]  /*11e0*/  UIADD3 UR44, UR43, -UR44, URZ ;  /* 0x8000002c2b2c7290 */ /* 0x000fe2000fffe03f */
[----:B------:R-:W-:Y:S01]  /*11f0*/  UMOV UR40, URZ ;  /* 0x0000003f00287c82 */ /* 0x000fe20008000000 */
[----:B-1----:R-:W-:Y:S01]  /*1200*/  VIADD R63, R63, 0xffffffff ;  /* 0xffffffff3f3f7836 */ /* 0x002fe20000000000 */
[----:B------:R-:W-:-:S09]  /*1210*/  UMOV UR42, URZ ;  /* 0x0000003f002a7c82 */ /* 0x000fd20008000000 */
.L_x_94:
[----:B0-----:R-:W0:Y:S01]  /*1220*/  SHFL.IDX PT, R0, R62, RZ, 0x1f ;  /* 0x00001fff3e007589 */ /* 0x001e2200000e0000 */
[----:B-1----:R-:W1:Y:S01]  /*1230*/  S2UR UR7, SR_CgaCtaId ;  /* 0x00000000000779c3 */ /* 0x002e620000008800 */
[----:B------:R-:W-:Y:S01]  /*1240*/  UMOV UR6, 0x400 ;  /* 0x0000040000067882 */ /* 0x000fe20000000000 */
[----:B0-----:R-:W-:Y:S01]  /*1250*/  R2UR UR4, R0 ;  /* 0x00000000000472ca */ /* 0x001fe200000e0000 */
[----:B-1----:R-:W-:-:S12]  /*1260*/  ULEA UR46, UR7, UR6, 0x18 ;  /* 0x00000006072e7291 */ /* 0x002fd8000f8ec03f */
[----:B------:R-:W-:-:S04]  /*1270*/  ULEA.HI UR5, UR4, UR4, URZ, 0x1 ;  /* 0x0000000404057291 */ /* 0x000fc8000f8f083f */
[----:B------:R-:W-:-:S04]  /*1280*/  ULOP3.LUT UR5, UR5, 0x7fffe, URZ, 0xc0, !UPT ;  /* 0x0007fffe05057892 */ /* 0x000fc8000f8ec03f */
[----:B------:R-:W-:-:S03]  /*1290*/  UIADD3 UR5, UR4, -UR5, URZ ;  /* 0x8000000504057290 */ /* 0x000fc6000fffe03f */
[----:B------:R-:W-:Y:S01]  /*12a0*/  ULDC UR4, c[0x0][0x28c] ;  /* 0x0000a30000047ab9 */ /* 0x000fe20000000800 */
[----:B------:R-:W-:Y:S01]  /*12b0*/  ULEA UR5, UR5, UR46, 0xd ;  /* 0x0000002e05057291 */ /* 0x000fe2000f8e683f */
[----:B------:R-:W-:-:S03]  /*12c0*/  ISETP.LT.AND P0, PT, RZ, UR4, PT ;  /* 0x00000004ff007c0c */ /* 0x000fc6000bf01270 */
[----:B------:R-:W-:-:S04]  /*12d0*/  UIADD3 UR5, UR5, 0x180, URZ ;  /* 0x0000018005057890 */ /* 0x000fc8000fffe03f */
[----:B------:R-:W-:-:S04]  /*12e0*/  USHF.R.U32.HI UR5, URZ, 0x4, UR5 ;  /* 0x000000043f057899 */ /* 0x000fc80008011605 */
[----:B------:R-:W-:-:S04]  /*12f0*/  ULOP3.LUT UR5, UR5, 0x3fff, URZ, 0xc0, !UPT ;  /* 0x00003fff05057892 */ /* 0x000fc8000f8ec03f */
[----:B------:R-:W-:Y:S01]  /*1300*/  ULOP3.LUT UR45, UR5, 0x10000, URZ, 0xfc, !UPT ;  /* 0x00010000052d7892 */ /* 0x000fe2000f8efc3f */
[----:B--2345:R-:W-:Y:S11]  /*1310*/  @P0 BRA `(.L_x_13) ;  /* 0x0000000000400947 */ /* 0x03cff60003800000 */
[----:B------:R-:W-:Y:S01]  /*1320*/  MOV R0, 0x0 ;  /* 0x0000000000007802 */ /* 0x000fe20000000f00 */
[----:B------:R-:W-:Y:S01]  /*1330*/  ULDC.64 UR4, c[0x4][0x68] ;  /* 0x01001a0000047ab9 */ /* 0x000fe20000000a00 */
[----:B------:R-:W-:Y:S01]  /*1340*/  ULDC.64 UR6, c[0x4][0x8] ;  /* 0x0100020000067ab9 */ /* 0x000fe20000000a00 */
[----:B------:R-:W-:Y:S01]  /*1350*/  IMAD.U32 R4, RZ, RZ, UR4 ;  /* 0x00000004ff047e24 */ /* 0x000fe2000f8e00ff */
[----:B------:R0:W1:Y:S01]  /*1360*/  LDC.64 R14, c[0x4][R0] ;  /* 0x01000000000e7b82 */ /* 0x0000620000000a00 */
[----:B------:R-:W-:Y:S01]  /*1370*/  IMAD.U32 R5, RZ, RZ, UR5 ;  /* 0x00000005ff057e24 */ /* 0x000fe2000f8e00ff */
[----:B------:R-:W-:Y:S01]  /*1380*/  ULDC.64 UR4, c[0x4][0x70] ;  /* 0x01001c0000047ab9 */ /* 0x000fe20000000a00 */
[----:B------:R-:W-:Y:S02]  /*1390*/  IMAD.U32 R10, RZ, RZ, UR6 ;  /* 0x00000006ff0a7e24 */ /* 0x000fe4000f8e00ff */
[----:B------:R-:W-:Y:S02]  /*13a0*/  IMAD.U32 R6, RZ, RZ, UR4 ;  /* 0x00000004ff067e24 */ /* 0x000fe4000f8e00ff */
[----:B------:R-:W-:-:S02]  /*13b0*/  IMAD.U32 R7, RZ, RZ, UR5 ;  /* 0x00000005ff077e24 */ /* 0x000fc4000f8e00ff */
[----:B------:R-:W-:Y:S02]  /*13c0*/  IMAD.U32 R11, RZ, RZ, UR7 ;  /* 0x00000007ff0b7e24 */ /* 0x000fe4000f8e00ff */
[----:B------:R-:W-:Y:S02]  /*13d0*/  IMAD.MOV.U32 R8, RZ, RZ, 0x1e1 ;  /* 0x000001e1ff087424 */ /* 0x000fe400078e00ff */
[----:B------:R-:W-:Y:S02]  /*13e0*/  IMAD.MOV.U32 R12, RZ, RZ, 0x1 ;  /* 0x00000001ff0c7424 */ /* 0x000fe400078e00ff */
[----:B0-----:R-:W-:-:S07]  /*13f0*/  IMAD.MOV.U32 R13, RZ, RZ, RZ ;  /* 0x000000ffff0d7224 */ /* 0x001fce00078e00ff */
[----:B------:R-:W-:-:S07]  /*1400*/  LEPC R20, `(.L_x_13) ;  /* 0x000000001014794e */ /* 0x000fce0000000000 */
[----:B-1---5:R-:W-:Y:S05]  /*1410*/  CALL.ABS.NOINC R14 ;  /* 0x000000000e007343 */ /* 0x022fea0003c00000 */
.L_x_13:
[----:B------:R-:W-:-:S13]  /*1420*/  ISETP.NE.AND P0, PT, R66, 0x3, PT ;  /* 0x000000034200780c */ /* 0x000fda0003f05270 */
[----:B------:R-:W-:Y:S05]  /*1430*/  @!P0 BRA `(.L_x_14) ;  /* 0x0000000000048947 */ /* 0x000fea0003800000 */
[----:B------:R-:W-:Y:S01]  /*1440*/  BPT.TRAP 0x1 ;  /* 0x000000040000795c */ /* 0x000fe20000300000 */
.L_x_14:
[----:B------:R-:W-:Y:S02]  /*1450*/  IMAD.U32 R3, RZ, RZ, UR42 ;  /* 0x0000002aff037e24 */ /* 0x000fe4000f8e00ff */
[----:B------:R-:W-:-:S03]  /*1460*/  IMAD.U32 R0, RZ, RZ, UR40 ;  /* 0x00000028ff007e24 */ /* 0x000fc6000f8e00ff */
[----:B------:R-:W-:Y:S02]  /*1470*/  LEA R3, R3, UR46, 0x3 ;  /* 0x0000002e03037c11 */ /* 0x000fe4000f8e18ff */
[----:B------:R-:W-:-:S04]  /*1480*/  SHF.L.U32 R0, R0, 0x1f, RZ ;  /* 0x0000001f00007819 */ /* 0x000fc800000006ff */
[----:B------:R0:W1:Y:S01]  /*1490*/  SYNCS.PHASECHK.TRANS64.TRYWAIT P1, [R3+URZ], R0 ;  /* 0x00000000030075a7 */ /* 0x000062000802017f */
[----:B------:R-:W-:Y:S05]  /*14a0*/  @!P0 BRA `(.L_x_15) ;  /* 0x0000000000048947 */ /* 0x000fea0003800000 */
[----:B------:R-:W-:Y:S01]  /*14b0*/  BPT.TRAP 0x1 ;  /* 0x000000040000795c */ /* 0x000fe20000300000 */
.L_x_15:
[----:B------:R-:W-:-:S05]  /*14c0*/  IMAD.U32 R4, RZ, RZ, UR44 ;  /* 0x0000002cff047e24 */ /* 0x000fca000f8e00ff */
[----:B------:R-:W-:Y:S01]  /*14d0*/  ISETP.GE.AND P2, PT, R4, 0x1, PT ;  /* 0x000000010400780c */ /* 0x000fe20003f46270 */
[----:B-1----:R-:W-:-:S12]  /*14e0*/  @P1 BRA `(.L_x_16) ;  /* 0x0000000000081947 */ /* 0x002fd80003800000 */
[----:B------:R-:W1:Y:S02]  /*14f0*/  SYNCS.PHASECHK.TRANS64.TRYWAIT P1, [R3+URZ], R0 ;  /* 0x00000000030075a7 */ /* 0x000e64000802017f */
[----:B-1----:R-:W-:Y:S05]  /*1500*/  @!P1 BRA `(.L_x_17) ;  /* 0x0000004c00a49947 */ /* 0x002fea0003800000 */
.L_x_16:
[----:B------:R-:W-:Y:S05]  /*1510*/  WARPSYNC.ALL ;  /* 0x0000000000007948 */ /* 0x000fea0003800000 */
[----:B------:R-:W-:Y:S01]  /*1520*/  UIADD3 UR4, UR46, 0x38180, URZ ;  /* 0x000381802e047890 */ /* 0x000fe2000fffe03f */
[----:B------:R-:W-:Y:S01]  /*1530*/  WARPGROUP.ARRIVE ;  /* 0x00000000000079c5 */ /* 0x000fe20000000000 */
[----:B------:R-:W-:Y:S02]  /*1540*/  ULEA UR5, UR42, UR45, 0xb ;  /* 0x0000002d2a057291 */ /* 0x000fe4000f8e583f */
[----:B------:R-:W-:Y:S01]  /*1550*/  USHF.R.U32.HI UR4, URZ, 0x4, UR4 ;  /* 0x000000043f047899 */ /* 0x000fe20008011604 */
[----:B------:R-:W-:Y:S01]  /*1560*/  UMOV UR9, 0x40000040 ;  /* 0x4000004000097882 */ /* 0x000fe20000000000 */
[----:B------:R-:W-:-:S02]  /*1570*/  UMOV UR11, 0x40000040 ;  /* 0x40000040000b7882 */ /* 0x000fc40000000000 */
[----:B------:R-:W-:Y:S01]  /*1580*/  ULOP3.LUT UR4, UR4, 0x3fff, URZ, 0xc0, !UPT ;  /* 0x00003fff04047892 */ /* 0x000fe2000f8ec03f */
[----:B------:R-:W-:-:S03]  /*1590*/  UMOV UR8, UR5 ;  /* 0x0000000500087c82 */ /* 0x000fc60008000000 */
[----:B------:R-:W-:-:S04]  /*15a0*/  ULOP3.LUT UR4, UR4, 0x10000, URZ, 0xfc, !UPT ;  /* 0x0001000004047892 */ /* 0x000fc8000f8efc3f */
[----:B------:R-:W-:-:S07]  /*15b0*/  ULEA UR6, UR42, UR4, 0xa ;  /* 0x000000042a067291 */ /* 0x000fce000f8e503f */
[----:B------:R-:W-:Y:S02]  /*15c0*/  UMOV UR10, UR6 ;  /* 0x00000006000a7c82 */ /* 0x000fe40008000000 */
[----:B------:R-:W-:Y:S01]  /*15d0*/  HGMMA.64x64x16.F32.BF16 R24, gdesc[UR8], RZ, !UPT, gsb0 ;  /* 0x00e00000081879f0 */ /* 0x000fe2000c0018ff */
[----:B------:R-:W-:Y:S02]  /*15e0*/  UIADD3 UR8, UR5, 0x2, URZ ;  /* 0x0000000205087890 */ /* 0x000fe4000fffe03f */
[----:B------:R-:W-:Y:S01]  /*15f0*/  UIADD3 UR10, UR6, 0x2, URZ ;  /* 0x00000002060a7890 */ /* 0x000fe2000fffe03f */
[----:B------:R-:W-:Y:S01]  /*1600*/  UMOV UR9, 0x40000040 ;  /* 0x4000004000097882 */ /* 0x000fe20000000000 */
[----:B------:R-:W-:Y:S01]  /*1610*/  UMOV UR11, 0x40000040 ;  /* 0x40000040000b7882 */ /* 0x000fe20000000000 */
[----:B------:R-:W-:Y:S02]  /*1620*/  WARPGROUP.DEPBAR.LE gsb0, 0x0 ;  /* 0x00008000000079c5 */ /* 0x000fe40000010000 */
[----:B------:R-:W-:-:S06]  /*1630*/  WARPGROUP.ARRIVE ;  /* 0x00000000000079c5 */ /* 0x000fcc0000000000 */
[----:B------:R-:W-:Y:S01]  /*1640*/  HGMMA.64x64x16.F32.BF16 R24, gdesc[UR8], R24, gsb0 ;  /* 0x00e00000081879f0 */ /* 0x000fe20008001818 */
        /* <DEDUP_REMOVED lines=41> */
[----:B------:R-:W-:Y:S03]  /*18e0*/  HGMMA.64x64x16.F32.BF16 R24, gdesc[UR8], R24, gsb0 ;  /* 0x00e00000081879f0 */ /* 0x000fe60008001818 */
[----:B------:R-:W-:Y:S02]  /*18f0*/  WARPGROUP.DEPBAR.LE gsb0, 0x0 ;  /* 0x00008000000079c5 */ /* 0x000fe40000010000 */
[----:B------:R-:W-:Y:S05]  /*1900*/  @!P2 BRA `(.L_x_18) ;  /* 0x00000004008ca947 */ /* 0x000fea0003800000 */
[----:B------:R-:W-:Y:S01]  /*1910*/  UIADD3 UR5, UR42, 0x1, URZ ;  /* 0x000000012a057890 */ /* 0x000fe2000fffe03f */
[----:B01----:R-:W-:-:S03]  /*1920*/  IMAD.U32 R0, RZ, RZ, UR44 ;  /* 0x0000002cff007e24 */ /* 0x003fc6000f8e00ff */
[----:B------:R-:W-:-:S04]  /*1930*/  UISETP.NE.AND UP0, UPT, UR5, 0x7, UPT ;  /* 0x000000070500788c */ /* 0x000fc8000bf05270 */
[----:B------:R-:W-:Y:S02]  /*1940*/  USEL UR6, URZ, 0x1, UP0 ;  /* 0x000000013f067887 */ /* 0x000fe40008000000 */
[----:B------:R-:W-:Y:S02]  /*1950*/  USEL UR5, UR5, URZ, UP0 ;  /* 0x0000003f05057287 */ /* 0x000fe40008000000 */
[----:B------:R-:W-:-:S06]  /*1960*/  ULOP3.LUT UR6, UR40, UR6, URZ, 0x3c, !UPT ;  /* 0x0000000628067292 */ /* 0x000fcc000f8e3c3f */
[----:B------:R-:W-:Y:S01]  /*1970*/  IMAD.U32 R5, RZ, RZ, UR6 ;  /* 0x00000006ff057e24 */ /* 0x000fe2000f8e00ff */
[----:B------:R-:W-:-:S06]  /*1980*/  UMOV UR6, UR42 ;  /* 0x0000002a00067c82 */ /* 0x000fcc0008000000 */
.L_x_25:
[----:B01----:R-:W-:Y:S05]  /*1990*/  @!P0 BRA `(.L_x_19) ;  /* 0x0000000000048947 */ /* 0x003fea0003800000 */
[----:B------:R-:W-:Y:S01]  /*19a0*/  BPT.TRAP 0x1 ;  /* 0x000000040000795c */ /* 0x000fe20000300000 */
.L_x_19:
[----:B------:R-:W0:Y:S01]  /*19b0*/  S2UR UR8, SR_CgaCtaId ;  /* 0x00000000000879c3 */ /* 0x000e220000008800 */
[----:B------:R-:W-:Y:S01]  /*19c0*/  UMOV UR7, 0x400 ;  /* 0x0000040000077882 */ /* 0x000fe20000000000 */
[----:B------:R-:W-:Y:S01]  /*19d0*/  SHF.L.U32 R3, R5, 0x1f, RZ ;  /* 0x0000001f05037819 */ /* 0x000fe200000006ff */
[----:B0-----:R-:W-:-:S04]  /*19e0*/  ULEA UR7, UR8, UR7, 0x18 ;  /* 0x0000000708077291 */ /* 0x001fc8000f8ec03f */
[----:B------:R-:W-:-:S09]  /*19f0*/  ULEA UR8, UR5, UR7, 0x3 ;  /* 0x0000000705087291 */ /* 0x000fd2000f8e183f */
[----:B------:R0:W1:Y:S01]  /*1a00*/  SYNCS.PHASECHK.TRANS64.TRYWAIT P1, [UR8], R3 ;  /* 0x00000003ff0075a7 */ /* 0x0000620008020148 */
[----:B------:R-:W-:Y:S05]  /*1a10*/  @!P0 BRA `(.L_x_20) ;  /* 0x0000000000048947 */ /* 0x000fea0003800000 */
[----:B------:R-:W-:Y:S01]  /*1a20*/  BPT.TRAP 0x1 ;  /* 0x000000040000795c */ /* 0x000fe20000300000 */
.L_x_20:
[----:B-1----:R-:W-:Y:S05]  /*1a30*/  @P1 BRA `(.L_x_21) ;  /* 0x0000000000081947 */ /* 0x002fea0003800000 */
[----:B------:R-:W1:Y:S02]  /*1a40*/  SYNCS.PHASECHK.TRANS64.TRYWAIT P1, [UR8], R3 ;  /* 0x00000003ff0075a7 */ /* 0x000e640008020148 */
[----:B-1----:R-:W-:Y:S05]  /*1a50*/  @!P1 BRA `(.L_x_22) ;  /* 0x0000004800649947 */ /* 0x002fea0003800000 */
.L_x_21:
[----:B------:R-:W-:Y:S01]  /*1a60*/  ULEA UR12, UR5, UR45, 0xb ;  /* 0x0000002d050c7291 */ /* 0x000fe2000f8e583f */
[----:B------:R-:W-:Y:S01]  /*1a70*/  WARPGROUP.ARRIVE ;  /* 0x00000000000079c5 */ /* 0x000fe20000000000 */
[----:B------:R-:W-:Y:S01]  /*1a80*/  ULEA UR13, UR5, UR4, 0xa ;  /* 0x00000004050d7291 */ /* 0x000fe2000f8e503f */
[----:B------:R-:W-:Y:S01]  /*1a90*/  UMOV UR9, 0x40000040 ;  /* 0x4000004000097882 */ /* 0x000fe20000000000 */
[----:B------:R-:W-:-:S03]  /*1aa0*/  UMOV UR11, 0x40000040 ;  /* 0x40000040000b7882 */ /* 0x000fc60000000000 */
[----:B------:R-:W-:Y:S02]  /*1ab0*/  UMOV UR8, UR12 ;  /* 0x0000000c00087c82 */ /* 0x000fe40008000000 */
[----:B------:R-:W-:Y:S02]  /*1ac0*/  UMOV UR10, UR13 ;  /* 0x0000000d000a7c82 */ /* 0x000fe40008000000 */
[----:B------:R-:W-:Y:S01]  /*1ad0*/  HGMMA.64x64x16.F32.BF16 R24, gdesc[UR8], R24, gsb0 ;  /* 0x00e00000081879f0 */ /* 0x000fe20008001818 */
[----:B------:R-:W-:Y:S02]  /*1ae0*/  UIADD3 UR8, UR12, 0x2, URZ ;  /* 0x000000020c087890 */ /* 0x000fe4000fffe03f */
[----:B------:R-:W-:Y:S01]  /*1af0*/  UIADD3 UR10, UR13, 0x2, URZ ;  /* 0x000000020d0a7890 */ /* 0x000fe2000fffe03f */
[----:B------:R-:W-:Y:S01]  /*1b00*/  UMOV UR9, 0x40000040 ;  /* 0x4000004000097882 */ /* 0x000fe20000000000 */
[----:B------:R-:W-:Y:S01]  /*1b10*/  UMOV UR11, 0x40000040 ;  /* 0x40000040000b7882 */ /* 0x000fe20000000000 */
[----:B------:R-:W-:-:S02]  /*1b20*/  WARPGROUP.DEPBAR.LE gsb0, 0x0 ;  /* 0x00008000000079c5 */ /* 0x000fc40000010000 */
        /* <DEDUP_REMOVED lines=46> */
[----:B------:R-:W-:Y:S01]  /*1e10*/  BPT.TRAP 0x1 ;  /* 0x000000040000795c */ /* 0x000fe20000300000 */
.L_x_23:
[----:B------:R-:W-:Y:S01]  /*1e20*/  ULEA UR7, UR6, UR7, 0x3 ;  /* 0x0000000706077291 */ /* 0x000fe2000f8e183f */
[----:B------:R-:W-:-:S03]  /*1e30*/  ISETP.GT.U32.AND P1, PT, R18, 0x1, PT ;  /* 0x000000011200780c */ /* 0x000fc60003f24070 */
[----:B------:R-:W-:-:S04]  /*1e40*/  UIADD3 UR7, UR7, 0x38, URZ ;  /* 0x0000003807077890 */ /* 0x000fc8000fffe03f */
[----:B------:R-:W-:-:S09]  /*1e50*/  UPRMT UR7, URZ, 0x654, UR7 ;  /* 0x000006543f077896 */ /* 0x000fd20008000007 */
[----:B------:R-:W-:Y:S01]  /*1e60*/  SYNCS.ARRIVE.TRANS64.RED.A1T0 RZ, [UR7], RZ ;  /* 0x000000ffffff79a7 */ /* 0x000fe20008100407 */
[----:B------:R-:W-:Y:S05]  /*1e70*/  @P1 BRA `(.L_x_24) ;  /* 0x0000000000041947 */ /* 0x000fea0003800000 */
[----:B------:R-:W-:Y:S01]  /*1e80*/  BPT.TRAP 0x1 ;  /* 0x000000040000795c */ /* 0x000fe20000300000 */
.L_x_24:
[----:B------:R-:W-:Y:S01]  /*1e90*/  UIADD3 UR5, UR5, 0x1, URZ ;  /* 0x0000000105057890 */ /* 0x000fe2000fffe03f */
[C---:B------:R-:W-:Y:S01]  /*1ea0*/  ISETP.GT.AND P1, PT, R0.reuse, 0x1, PT ;  /* 0x000000010000780c */ /* 0x040fe20003f24270 */
[----:B------:R-:W-:Y:S01]  /*1eb0*/  UIADD3 UR6, UR6, 0x1, URZ ;  /* 0x0000000106067890 */ /* 0x000fe2000fffe03f */
[----:B------:R-:W-:Y:S01]  /*1ec0*/  VIADD R0, R0, 0xffffffff ;  /* 0xffffffff00007836 */ /* 0x000fe20000000000 */
[----:B------:R-:W-:Y:S02]  /*1ed0*/  UISETP.NE.AND UP0, UPT, UR5, 0x7, UPT ;  /* 0x000000070500788c */ /* 0x000fe4000bf05270 */
[----:B------:R-:W-:Y:S02]  /*1ee0*/  UISETP.NE.AND UP1, UPT, UR6, 0x7, UPT ;  /* 0x000000070600788c */ /* 0x000fe4000bf25270 */
[----:B------:R-:W-:Y:S02]  /*1ef0*/  USEL UR7, URZ, 0x1, UP0 ;  /* 0x000000013f077887 */ /* 0x000fe40008000000 */
[----:B------:R-:W-:-:S02]  /*1f00*/  USEL UR5, UR5, URZ, UP0 ;  /* 0x0000003f05057287 */ /* 0x000fc40008000000 */
[----:B------:R-:W-:Y:S02]  /*1f10*/  USEL UR6, UR6, URZ, UP1 ;  /* 0x0000003f06067287 */ /* 0x000fe40008800000 */
[----:B------:R-:W-:Y:S01]  /*1f20*/  LOP3.LUT R5, R5, UR7, RZ, 0x3c, !PT ;  /* 0x0000000705057c12 */ /* 0x000fe2000f8e3cff */
[----:B------:R-:W-:Y:S09]  /*1f30*/  @P1 BRA `(.L_x_25) ;  /* 0xfffffff800941947 */ /* 0x000ff2000383ffff */
.L_x_18:
[----:B01----:R-:W0:Y:S02]  /*1f40*/  LDC R0, c[0x0][0x28c] ;  /* 0x0000a300ff007b82 */ /* 0x003e240000000800 */
[----:B0-----:R-:W-:-:S13]  /*1f50*/  ISETP.GE.AND P1, PT, R0, 0x1, PT ;  /* 0x000000010000780c */ /* 0x001fda0003f26270 */
[----:B------:R-:W-:Y:S05]  /*1f60*/  @!P1 BRA `(.L_x_26) ;  /* 0x0000000000489947 */ /* 0x000fea0003800000 */
[----:B------:R-:W-:Y:S05]  /*1f70*/  @!P0 BRA `(.L_x_27) ;  /* 0x0000000000048947 */ /* 0x000fea0003800000 */
[----:B------:R-:W-:Y:S01]  /*1f80*/  BPT.TRAP 0x1 ;  /* 0x000000040000795c */ /* 0x000fe20000300000 */
.L_x_27:
[----:B------:R-:W0:Y:S01]  /*1f90*/  S2UR UR7, SR_CgaCtaId ;  /* 0x00000000000779c3 */ /* 0x000e220000008800 */
[----:B------:R-:W-:Y:S01]  /*1fa0*/  UIADD3 UR6, UR44, UR42, URZ ;  /* 0x0000002a2c067290 */ /* 0x000fe2000fffe03f */
[----:B------:R-:W-:-:S03]  /*1fb0*/  ISETP.GT.U32.AND P0, PT, R18, 0x1, PT ;  /* 0x000000011200780c */ /* 0x000fc60003f04070 */
[----:B------:R-:W-:-:S04]  /*1fc0*/  UIMAD.WIDE.U32 UR4, UR6, 0x24924925, URZ ;  /* 0x24924925060478a5 */ /* 0x000fc8000f8e003f */
[----:B------:R-:W-:-:S04]  /*1fd0*/  UIADD3 UR4, UR6, -UR5, URZ ;  /* 0x8000000506047290 */ /* 0x000fc8000fffe03f */
[----:B------:R-:W-:-:S03]  /*1fe0*/  ULEA.HI UR4, UR4, UR5, URZ, 0x1f ;  /* 0x0000000504047291 */ /* 0x000fc6000f8ff83f */
[----:B------:R-:W-:Y:S01]  /*1ff0*/  UMOV UR5, 0x400 ;  /* 0x0000040000057882 */ /* 0x000fe20000000000 */
[----:B------:R-:W-:-:S04]  /*2000*/  USHF.R.U32.HI UR4, URZ, 0x2, UR4 ;  /* 0x000000023f047899 */ /* 0x000fc80008011604 */
[----:B------:R-:W-:Y:S02]  /*2010*/  UIMAD UR4, UR4, -0x7, UR6 ;  /* 0xfffffff9040478a4 */ /* 0x000fe4000f8e0206 */
[----:B0-----:R-:W-:-:S04]  /*2020*/  ULEA UR5, UR7, UR5, 0x18 ;  /* 0x0000000507057291 */ /* 0x001fc8000f8ec03f */
[----:B------:R-:W-:-:S04]  /*2030*/  ULEA UR4, UR4, UR5, 0x3 ;  /* 0x0000000504047291 */ /* 0x000fc8000f8e183f */
[----:B------:R-:W-:-:S04]  /*2040*/  UIADD3 UR4, UR4, 0x38, URZ ;  /* 0x0000003804047890 */ /* 0x000fc8000fffe03f */
[----:B------:R-:W-:-:S09]  /*2050*/  UPRMT UR4, URZ, 0x654, UR4 ;  /* 0x000006543f047896 */ /* 0x000fd20008000004 */
[----:B------:R-:W-:Y:S01]  /*2060*/  SYNCS.ARRIVE.TRANS64.RED.A1T0 RZ, [UR4], RZ ;  /* 0x000000ffffff79a7 */ /* 0x000fe20008100404 */
[----:B------:R-:W-:Y:S05]  /*2070*/  @P0 BRA `(.L_x_26) ;  /* 0x0000000000040947 */ /* 0x000fea0003800000 */
[----:B------:R-:W-:Y:S01]  /*2080*/  BPT.TRAP 0x1 ;  /* 0x000000040000795c */ /* 0x000fe20000300000 */
.L_x_26:
[----:B------:R-:W-:Y:S01]  /*2090*/  UISETP.GE.U32.AND UP1, UPT, UR43, 0x7, UPT ;  /* 0x000000072b00788c */ /* 0x000fe2000bf26070 */
[----:B------:R-:W-:Y:S01]  /*20a0*/  IMAD.SHL.U32 R3, R68, 0x40, RZ ;  /* 0x0000004044037824 */ /* 0x000fe200078e00ff */
[----:B------:R-:W-:Y:S01]  /*20b0*/  UIADD3 UR42, UR43, UR42, URZ ;  /* 0x0000002a2b2a7290 */ /* 0x000fe2000fffe03f */
[----:B------:R-:W-:Y:S01]  /*20c0*/  SHF.R.S32.HI R9, RZ, 0x1f, R67 ;  /* 0x0000001fff097819 */ /* 0x000fe20000011443 */
[----:B------:R-:W-:Y:S01]  /*20d0*/  ULDC UR10, c[0x0][0x288] ;  /* 0x0000a200000a7ab9 */ /* 0x000fe20000000800 */
[----:B------:R-:W-:Y:S01]  /*20e0*/  IMAD.SHL.U32 R6, R69, 0x80, RZ ;  /* 0x0000008045067824 */ /* 0x000fe200078e00ff */
[C---:B------:R-:W-:Y:S01]  /*20f0*/  LOP3.LUT R10, R3.reuse, 0x6, R61, 0xf8, !PT ;  /* 0x00000006030a7812 */ /* 0x040fe200078ef83d */
[----:B------:R-:W-:Y:S01]  /*2100*/  UISETP.GT.U32.AND UP0, UPT, UR42, 0x6, UPT ;  /* 0x000000062a00788c */ /* 0x000fe2000bf04070 */
[----:B------:R-:W-:Y:S01]  /*2110*/  ISETP.GE.AND P0, PT, R3, UR10, PT ;  /* 0x0000000a03007c0c */ /* 0x000fe2000bf06270 */
[----:B------:R-:W-:Y:S01]  /*2120*/  ULDC.64 UR6, c[0x0][0x5d0] ;  /* 0x0001740000067ab9 */ /* 0x000fe20000000a00 */
[----:B------:R-:W-:Y:S01]  /*2130*/  ULDC UR11, c[0x0][0x284] ;  /* 0x0000a100000b7ab9 */ /* 0x000fe20000000800 */
[----:B------:R-:W-:Y:S01]  /*2140*/  @UP1 UIMAD.WIDE.U32 UR4, UR42, 0x24924925, URZ ;  /* 0x249249252a0418a5 */ /* 0x000fe2000f8e003f */
[----:B------:R-:W-:Y:S01]  /*2150*/  SHF.R.S32.HI R11, RZ, 0x1f, R10 ;  /* 0x0000001fff0b7819 */ /* 0x000fe2000001140a */
[----:B------:R-:W-:Y:S01]  /*2160*/  IMAD R0, R9, UR6, RZ ;  /* 0x0000000609007c24 */ /* 0x000fe2000f8e02ff */
[----:B------:R-:W-:Y:S01]  /*2170*/  UISETP.LT.U32.AND UP0, UPT, UR43, 0x7, UP0 ;  /* 0x000000072b00788c */ /* 0x000fe20008701070 */
[----:B------:R-:W-:Y:S01]  /*2180*/  ISETP.GE.OR P0, PT, R6, UR11, P0 ;  /* 0x0000000b06007c0c */ /* 0x000fe20008706670 */
[----:B------:R-:W-:Y:S01]  /*2190*/  @UP1 UIADD3 UR4, UR42, -UR5, URZ ;  /* 0x800000052a041290 */ /* 0x000fe2000fffe03f */
[C---:B------:R-:W-:Y:S01]  /*21a0*/  IMAD R7, R67.reuse, UR7, R0 ;  /* 0x0000000743077c24 */ /* 0x040fe2000f8e0200 */
[----:B------:R-:W-:Y:S01]  /*21b0*/  ULDC.64 UR8, c[0x0][0x5c8] ;  /* 0x0001720000087ab9 */ /* 0x000fe20000000a00 */
[----:B------:R-:W-:Y:S01]  /*21c0*/  IMAD.WIDE.U32 R4, R67, UR6, R10 ;  /* 0x0000000643047c25 */ /* 0x000fe2000f8e000a */
[----:B------:R-:W-:-:S02]  /*21d0*/  USEL UR6, URZ, 0x1, !UP0 ;  /* 0x000000013f067887 */ /* 0x000fc4000c000000 */
[----:B------:R-:W-:Y:S01]  /*21e0*/  @UP1 ULEA.HI UR4, UR4, UR5, URZ, 0x1f ;  /* 0x0000000504041291 */ /* 0x000fe2000f8ff83f */
[----:B------:R-:W-:Y:S01]  /*21f0*/  IMAD.WIDE R68, R69, 0x80, R22 ;  /* 0x0000008045447825 */ /* 0x000fe200078e0216 */
[----:B------:R-:W-:Y:S02]  /*2200*/  ULOP3.LUT UR40, UR40, UR6, URZ, 0x3c, !UPT ;  /* 0x0000000628287292 */ /* 0x000fe4000f8e3c3f */
[----:B------:R-:W-:Y:S01]  /*2210*/  @UP1 USHF.R.U32.HI UR4, URZ, 0x2, UR4 ;  /* 0x000000023f041899 */ /* 0x000fe20008011604 */
[----:B------:R-:W-:Y:S02]  /*2220*/  IMAD.IADD R5, R5, 0x1, R7 ;  /* 0x0000000105057824 */ /* 0x000fe400078e0207 */
[----:B------:R-:W-:Y:S01]  /*2230*/  IMAD R7, R69, UR8, RZ ;  /* 0x0000000845077c24 */ /* 0x000fe2000f8e02ff */
[----:B------:R-:W-:Y:S01]  /*2240*/  @UP1 ULOP3.LUT UR40, UR40, 0x1, UR4, 0x78, !UPT ;  /* 0x0000000128281892 */ /* 0x000fe2000f8e7804 */
[----:B------:R-:W-:-:S04]  /*2250*/  IMAD.WIDE.U32 R70, R68, UR8, R4 ;  /* 0x0000000844467c25 */ /* 0x000fc8000f8e0004 */
[----:B------:R-:W-:Y:S02]  /*2260*/  IMAD R7, R68, UR9, R7 ;  /* 0x0000000944077c24 */ /* 0x000fe4000f8e0207 */
[----:B------:R-:W-:Y:S01]  /*2270*/  IMAD.MOV.U32 R0, RZ, RZ, -0x1 ;  /* 0xffffffffff007424 */ /* 0x000fe200078e00ff */
[----:B------:R-:W-:Y:S06]  /*2280*/  @P0 BRA `(.L_x_28) ;  /* 0x00000020009c0947 */ /* 0x000fec0003800000 */
[----:B-----5:R-:W-:Y:S01]  /*2290*/  FSETP.NEU.AND P0, PT, R56, RZ, PT ;  /* 0x000000ff3800720b */ /* 0x020fe20003f0d000 */
[----:B------:R-:W-:Y:S01]  /*22a0*/  IMAD.IADD R4, R60, 0x1, -R3 ;  /* 0x000000013c047824 */ /* 0x000fe200078e0a03 */
[----:B------:R-:W-:Y:S01]  /*22b0*/  BSSY B0, `(.L_x_28) ;  /* 0x0000224000007945 */ /* 0x000fe20003800000 */
[----:B------:R-:W-:Y:S02]  /*22c0*/  IMAD.IADD R3, R65, 0x1, -R6 ;  /* 0x0000000141037824 */ /* 0x000fe400078e0a06 */
[----:B------:R-:W-:Y:S01]  /*22d0*/  IMAD.IADD R81, R71, 0x1, R7 ;  /* 0x0000000147517824 */ /* 0x000fe200078e0207 */
[----:B------:R-:W-:-:S04]  /*22e0*/  ISETP.GT.AND P2, PT, R4, RZ, PT ;  /* 0x000000ff0400720c */ /* 0x000fc80003f44270 */
[----:B------:R-:W-:-:S03]  /*22f0*/  ISETP.GT.AND P1, PT, R3, RZ, P2 ;  /* 0x000000ff0300720c */ /* 0x000fc60001724270 */
[----:B------:R-:W-:Y:S10]  /*2300*/  @!P0 BRA `(.L_x_29) ;  /* 0x0000001400e88947 */ /* 0x000ff40003800000 */
[----:B------:R-:W0:Y:S01]  /*2310*/  LDC.64 R74, c[0x0][0x5b8] ;  /* 0x00016e00ff4a7b82 */ /* 0x000e220000000a00 */
[----:B------:R-:W-:-:S07]  /*2320*/  ULDC.64 UR4, c[0x0][0x5c0] ;  /* 0x0001700000047ab9 */ /* 0x000fce0000000a00 */
[----:B------:R-:W1:Y:S08]  /*2330*/  LDC.64 R76, c[0x0][0x5b0] ;  /* 0x00016c00ff4c7b82 */ /* 0x000e700000000a00 */
[----:B------:R-:W2:Y:S01]  /*2340*/  LDC.64 R78, c[0x0][0x5a8] ;  /* 0x00016a00ff4e7b82 */ /* 0x000ea20000000a00 */
[-C--:B0-----:R-:W-:Y:S02]  /*2350*/  IMAD R6, R9, R74.reuse, RZ ;  /* 0x0000004a09067224 */ /* 0x081fe400078e02ff */
[----:B------:R-:W-:-:S04]  /*2360*/  IMAD.WIDE.U32 R72, R67, R74, R10 ;  /* 0x0000004a43487225 */ /* 0x000fc800078e000a */
[----:B------:R-:W-:Y:S02]  /*2370*/  IMAD R71, R67, R75, R6 ;  /* 0x0000004b43477224 */ /* 0x000fe400078e0206 */
[-C--:B-1----:R-:W-:Y:S02]  /*2380*/  IMAD R5, R69, R76.reuse, RZ ;  /* 0x0000004c45057224 */ /* 0x082fe400078e02ff */
[----:B------:R-:W-:Y:S02]  /*2390*/  IMAD.IADD R13, R73, 0x1, R71 ;  /* 0x00000001490d7824 */ /* 0x000fe400078e0247 */
[----:B------:R-:W-:Y:S02]  /*23a0*/  IMAD.MOV.U32 R12, RZ, RZ, R72 ;  /* 0x000000ffff0c7224 */ /* 0x000fe400078e0048 */
[C---:B------:R-:W-:Y:S02]  /*23b0*/  IMAD R75, R68.reuse, R77, R5 ;  /* 0x0000004d444b7224 */ /* 0x040fe400078e0205 */
[----:B------:R-:W-:-:S04]  /*23c0*/  IMAD.WIDE.U32 R6, R68, R76, R12 ;  /* 0x0000004c44067225 */ /* 0x000fc800078e000c */
[----:B------:R-:W-:Y:S01]  /*23d0*/  IMAD.IADD R5, R7, 0x1, R75 ;  /* 0x0000000107057824 */ /* 0x000fe200078e024b */
[----:B--2---:R-:W-:-:S04]  /*23e0*/  LEA R14, P0, R6, R78, 0x1 ;  /* 0x0000004e060e7211 */ /* 0x004fc800078008ff */
[----:B------:R-:W-:-:S05]  /*23f0*/  LEA.HI.X R15, R6, R79, R5, 0x1, P0 ;  /* 0x0000004f060f7211 */ /* 0x000fca00000f0c05 */
[----:B------:R0:W2:Y:S01]  /*2400*/  @P1 LDG.E.LTC128B.U16 R5, desc[UR36][R14.64] ;  /* 0x000000240e051981 */ /* 0x0000a2000c1e1520 */
[----:B------:R-:W-:Y:S01]  /*2410*/  LEA R8, P0, R70, UR4, 0x1 ;  /* 0x0000000446087c11 */ /* 0x000fe2000f8008ff */
[----:B------:R-:W-:Y:S01]  /*2420*/  IMAD.WIDE.U32 R6, R68, R76, R10 ;  /* 0x0000004c44067225 */ /* 0x000fe200078e000a */
[----:B------:R-:W-:Y:S03]  /*2430*/  BSSY B1, `(.L_x_30) ;  /* 0x0000012000017945 */ /* 0x000fe60003800000 */
[----:B------:R-:W-:Y:S02]  /*2440*/  IMAD.IADD R7, R75, 0x1, R7 ;  /* 0x000000014b077824 */ /* 0x000fe400078e0207 */
[----:B------:R-:W-:Y:S01]  /*2450*/  IMAD.WIDE.U32 R20, R67, R74, R6 ;  /* 0x0000004a43147225 */ /* 0x000fe200078e0006 */
[----:B0-----:R-:W-:-:S03]  /*2460*/  SHF.L.U64.HI R15, R76, 0x3, R77 ;  /* 0x000000034c0f7819 */ /* 0x001fc6000001024d */
[----:B------:R-:W-:Y:S01]  /*2470*/  IMAD.IADD R7, R71, 0x1, R21 ;  /* 0x0000000147077824 */ /* 0x000fe200078e0215 */
[----:B------:R-:W-:Y:S01]  /*2480*/  LEA R6, P4, R20, R78, 0x1 ;  /* 0x0000004e14067211 */ /* 0x000fe200078808ff */
[----:B------:R-:W-:-:S03]  /*2490*/  IMAD.SHL.U32 R14, R76, 0x8, RZ ;  /* 0x000000084c0e7824 */ /* 0x000fc600078e00ff */
[----:B------:R-:W-:Y:S01]  /*24a0*/  LEA.HI.X R7, R20, R79, R7, 0x1, P4 ;  /* 0x0000004f14077211 */ /* 0x000fe200020f0c07 */
[----:B--2---:R-:W-:-:S04]  /*24b0*/  IMAD.U32 R9, R5, 0x10000, RZ ;  /* 0x0001000005097824 */ /* 0x004fc800078e00ff */
[----:B------:R-:W-:-:S04]  /*24c0*/  FMUL R9, R9, R56 ;  /* 0x0000003809097220 */ /* 0x000fc80000400000 */
[----:B------:R-:W-:Y:S01]  /*24d0*/  FFMA R24, R24, R19, R9 ;  /* 0x0000001318187223 */ /* 0x000fe20000000009 */
[----:B------:R-:W-:Y:S02]  /*24e0*/  LEA.HI.X R9, R70, UR5, R81, 0x1, P0 ;  /* 0x0000000546097c11 */ /* 0x000fe400080f0c51 */
[----:B------:R-:W-:Y:S02]  /*24f0*/  ISETP.GT.AND P0, PT, R4, 0x1, PT ;  /* 0x000000010400780c */ /* 0x000fe40003f04270 */
[----:B------:R-:W-:Y:S02]  /*2500*/  F2FP.BF16.F32.PACK_AB R24, RZ, R24 ;  /* 0x00000018ff18723e */ /* 0x000fe400000010ff */
[----:B------:R-:W-:-:S03]  /*2510*/  ISETP.GT.AND P3, PT, R3, RZ, P0 ;  /* 0x000000ff0300720c */ /* 0x000fc60000764270 */
[----:B------:R0:W-:Y:S10]  /*2520*/  @P1 STG.E.U16 desc[UR36][R8.64], R24 ;  /* 0x0000001808001986 */ /* 0x0001f4000c101524 */
[----:B------:R-:W-:Y:S05]  /*2530*/  @!P3 BRA `(.L_x_31) ;  /* 0x000000000004b947 */ /* 0x000fea0003800000 */
[----:B------:R1:W5:Y:S02]  /*2540*/  LDG.E.LTC128B.U16 R5, desc[UR36][R6.64+0x2] ;  /* 0x0000022406057981 */ /* 0x000364000c1e1520 */
.L_x_31:
[----:B------:R-:W-:Y:S05]  /*2550*/  BSYNC B1 ;  /* 0x0000000000017941 */ /* 0x000fea0003800000 */
.L_x_30:
[----:B-----5:R-:W-:Y:S01]  /*2560*/  IMAD.U32 R69, R5, 0x10000, RZ ;  /* 0x0001000005457824 */ /* 0x020fe200078e00ff */
[----:B------:R-:W-:Y:S01]  /*2570*/  ISETP.GT.AND P2, PT, R3, 0x8, P2 ;  /* 0x000000080300780c */ /* 0x000fe20001744270 */
[----:B------:R-:W-:Y:S01]  /*2580*/  IMAD.WIDE.U32 R20, R68, R76, R14 ;  /* 0x0000004c44147225 */ /* 0x000fe200078e000e */
[----:B0-----:R-:W-:-:S03]  /*2590*/  PRMT R24, R5, 0x7610, R24 ;  /* 0x0000761005187816 */ /* 0x001fc60000000018 */
[----:B------:R-:W-:Y:S01]  /*25a0*/  FMUL R12, R69, R56 ;  /* 0x00000038450c7220 */ /* 0x000fe20000400000 */
[----:B------:R-:W-:Y:S01]  /*25b0*/  IMAD.IADD R75, R75, 0x1, R21 ;  /* 0x000000014b4b7824 */ /* 0x000fe200078e0215 */
[----:B------:R-:W-:Y:S02]  /*25c0*/  IADD3 R72, P1, R72, R20, RZ ;  /* 0x0000001448487210 */ /* 0x000fe40007f3e0ff */
[----:B------:R-:W-:-:S03]  /*25d0*/  FFMA R12, R25, R19, R12 ;  /* 0x00000013190c7223 */ /* 0x000fc6000000000c */
[----:B------:R-:W-:Y:S02]  /*25e0*/  IMAD.X R13, R75, 0x1, R13, P1 ;  /* 0x000000014b0d7824 */ /* 0x000fe400008e060d */
[----:B------:R-:W-:Y:S02]  /*25f0*/  F2FP.BF16.F32.PACK_AB R12, RZ, R12 ;  /* 0x0000000cff0c723e */ /* 0x000fe400000010ff */
[----:B------:R-:W-:Y:S02]  /*2600*/  LEA R14, P1, R72, R78, 0x1 ;  /* 0x0000004e480e7211 */ /* 0x000fe400078208ff */
[----:B------:R-:W-:Y:S02]  /*2610*/  PRMT R21, R12, 0x7610, R21 ;  /* 0x000076100c157816 */ /* 0x000fe40000000015 */
[----:B------:R-:W-:-:S03]  /*2620*/  LEA.HI.X R15, R72, R79, R13, 0x1, P1 ;  /* 0x0000004f480f7211 */ /* 0x000fc600008f0c0d */
[----:B------:R0:W-:Y:S04]  /*2630*/  @P3 STG.E.U16 desc[UR36][R8.64+0x2], R21 ;  /* 0x0000021508003986 */ /* 0x0001e8000c101524 */
[----:B------:R-:W2:Y:S01]  /*2640*/  @P2 LDG.E.LTC128B.U16 R24, desc[UR36][R14.64] ;  /* 0x000000240e182981 */ /* 0x000ea2000c1e1520 */
[----:B------:R-:W-:Y:S01]  /*2650*/  IADD3 R20, P1, R10, R20, RZ ;  /* 0x000000140a147210 */ /* 0x000fe20007f3e0ff */
[----:B------:R-:W-:Y:S01]  /*2660*/  BSSY B1, `(.L_x_32) ;  /* 0x0000011000017945 */ /* 0x000fe20003800000 */
[----:B------:R-:W-:Y:S02]  /*2670*/  SHF.L.U64.HI R13, R57, 0x1, R58 ;  /* 0x00000001390d7819 */ /* 0x000fe4000001023a */
[----:B------:R-:W-:Y:S01]  /*2680*/  ISETP.GT.AND P0, PT, R3, 0x8, P0 ;  /* 0x000000080300780c */ /* 0x000fe20000704270 */
[----:B0-----:R-:W-:Y:S01]  /*2690*/  IMAD.X R21, R11, 0x1, R75, P1 ;  /* 0x000000010b157824 */ /* 0x001fe200008e064b */
[----:B------:R-:W-:Y:S01]  /*26a0*/  LEA R12, P1, R57, R8, 0x1 ;  /* 0x00000008390c7211 */ /* 0x000fe200078208ff */
[----:B------:R-:W-:-:S04]  /*26b0*/  IMAD.WIDE.U32 R20, R67, R74, R20 ;  /* 0x0000004a43147225 */ /* 0x000fc800078e0014 */
[----:B------:R-:W-:Y:S01]  /*26c0*/  IMAD.X R13, R13, 0x1, R9, P1 ;  /* 0x000000010d0d7824 */ /* 0x000fe200008e0609 */
[----:B------:R-:W-:Y:S01]  /*26d0*/  LEA R10, P3, R20, R78, 0x1 ;  /* 0x0000004e140a7211 */ /* 0x000fe200078608ff */
[----:B------:R-:W-:-:S05]  /*26e0*/  IMAD.IADD R11, R71, 0x1, R21 ;  /* 0x00000001470b7824 */ /* 0x000fca00078e0215 */
[----:B------:R-:W-:Y:S01]  /*26f0*/  LEA.HI.X R11, R20, R79, R11, 0x1, P3 ;  /* 0x0000004f140b7211 */ /* 0x000fe200018f0c0b */
[----:B--2---:R-:W-:-:S04]  /*2700*/  IMAD.U32 R5, R24, 0x10000, RZ ;  /* 0x0001000018057824 */ /* 0x004fc800078e00ff */
[----:B------:R-:W-:-:S04]  /*2710*/  FMUL R5, R5, R56 ;  /* 0x0000003805057220 */ /* 0x000fc80000400000 */
[----:B------:R-:W-:-:S05]  /*2720*/  FFMA R5, R26, R19, R5 ;  /* 0x000000131a057223 */ /* 0x000fca0000000005 */
[----:B------:R-:W-:-:S05]  /*2730*/  F2FP.BF16.F32.PACK_AB R5, RZ, R5 ;  /* 0x00000005ff05723e */ /* 0x000fca00000010ff */
[----:B------:R0:W-:Y:S01]  /*2740*/  @P2 STG.E.U16 desc[UR36][R12.64], R5 ;  /* 0x000000050c002986 */ /* 0x0001e2000c101524 */
[----:B------:R-:W-:Y:S05]  /*2750*/  @!P0 BRA `(.L_x_33) ;  /* 0x0000000000048947 */ /* 0x000fea0003800000 */
[----:B------:R2:W5:Y:S02]  /*2760*/  LDG.E.LTC128B.U16 R24, desc[UR36][R10.64+0x2] ;  /* 0x000002240a187981 */ /* 0x000564000c1e1520 */
.L_x_33:
[----:B------:R-:W-:Y:S05]  /*2770*/  BSYNC B1 ;  /* 0x0000000000017941 */ /* 0x000fea0003800000 */
.L_x_32:
[----:B0----5:R-:W-:Y:S01]  /*2780*/  IMAD.U32 R5, R24, 0x10000, RZ ;  /* 0x0001000018057824 */ /* 0x021fe200078e00ff */
[----:B------:R-:W-:Y:S01]  /*2790*/  ISETP.GT.AND P1, PT, R4, 0x8, PT ;  /* 0x000000080400780c */ /* 0x000fe20003f24270 */
[----:B------:R-:W-:Y:S02]  /*27a0*/  BSSY B1, `(.L_x_34) ;  /* 0x0000008000017945 */ /* 0x000fe40003800000 */
[----:B------:R-:W-:Y:S01]  /*27b0*/  FMUL R14, R5, R56 ;  /* 0x00000038050e7220 */ /* 0x000fe20000400000 */
[----:B------:R-:W-:-:S03]  /*27c0*/  ISETP.GT.AND P2, PT, R3, RZ, P1 ;  /* 0x000000ff0300720c */ /* 0x000fc60000f44270 */
[----:B------:R-:W-:-:S05]  /*27d0*/  FFMA R14, R27, R19, R14 ;  /* 0x000000131b0e7223 */ /* 0x000fca000000000e */
[----:B------:R-:W-:-:S05]  /*27e0*/  F2FP.BF16.F32.PACK_AB R14, RZ, R14 ;  /* 0x0000000eff0e723e */ /* 0x000fca00000010ff */
[----:B------:R0:W-:Y:S01]  /*27f0*/  @P0 STG.E.U16 desc[UR36][R12.64+0x2], R14 ;  /* 0x0000020e0c000986 */ /* 0x0001e2000c101524 */
[----:B------:R-:W-:Y:S05]  /*2800*/  @!P2 BRA `(.L_x_35) ;  /* 0x000000000004a947 */ /* 0x000fea0003800000 */
[----:B------:R3:W5:Y:S02]  /*2810*/  LDG.E.LTC128B.U16 R24, desc[UR36][R6.64+0x10] ;  /* 0x0000102406187981 */ /* 0x000764000c1e1520 */
.L_x_35:
[----:B------:R-:W-:Y:S05]  /*2820*/  BSYNC B1 ;  /* 0x0000000000017941 */ /* 0x000fea0003800000 */
.L_x_34:
[----:B-----5:R-:W-:Y:S01]  /*2830*/  IMAD.U32 R5, R24, 0x10000, RZ ;  /* 0x0001000018057824 */ /* 0x020fe200078e00ff */
        /* <DEDUP_REMOVED lines=9> */
.L_x_37:
[----:B------:R-:W-:Y:S05]  /*28d0*/  BSYNC B1 ;  /* 0x0000000000017941 */ /* 0x000fea0003800000 */
.L_x_36:
[----:B----45:R-:W-:Y:S01]  /*28e0*/  IMAD.U32 R5, R24, 0x10000, RZ ;  /* 0x0001000018057824 */ /* 0x030fe200078e00ff */
[----:B------:R-:W-:Y:S01]  /*28f0*/  ISETP.GT.AND P1, PT, R3, 0x8, P1 ;  /* 0x000000080300780c */ /* 0x000fe20000f24270 */
[----:B------:R-:W-:Y:S02]  /*2900*/  BSSY B1, `(.L_x_38) ;  /* 0x0000007000017945 */ /* 0x000fe40003800000 */
[----:B0-----:R-:W-:-:S04]  /*2910*/  FMUL R14, R5, R56 ;  /* 0x00000038050e7220 */ /* 0x001fc80000400000 */
[----:B------:R-:W-:-:S05]  /*2920*/  FFMA R14, R29, R19, R14 ;  /* 0x000000131d0e7223 */ /* 0x000fca000000000e */
[----:B------:R-:W-:-:S05]  /*2930*/  F2FP.BF16.F32.PACK_AB R14, RZ, R14 ;  /* 0x0000000eff0e723e */ /* 0x000fca00000010ff */
[----:B------:R0:W-:Y:S01]  /*2940*/  @P3 STG.E.U16 desc[UR36][R8.64+0x12], R14 ;  /* 0x0000120e08003986 */ /* 0x0001e2000c101524 */
[----:B------:R-:W-:Y:S05]  /*2950*/  @!P1 BRA `(.L_x_39) ;  /* 0x0000000000049947 */ /* 0x000fea0003800000 */
[----:B------:R4:W5:Y:S02]  /*2960*/  LDG.E.LTC128B.U16 R24, desc[UR36][R10.64+0x10] ;  /* 0x000010240a187981 */ /* 0x000964000c1e1520 */
.L_x_39:
[----:B------:R-:W-:Y:S05]  /*2970*/  BSYNC B1 ;  /* 0x0000000000017941 */ /* 0x000fea0003800000 */
.L_x_38:
[----:B-----5:R-:W-:Y:S01]  /*2980*/  IMAD.U32 R5, R24, 0x10000, RZ ;  /* 0x0001000018057824 */ /* 0x020fe200078e00ff */
[----:B------:R-:W-:Y:S01]  /*2990*/  ISETP.GT.AND P0, PT, R3, 0x8, P0 ;  /* 0x000000080300780c */ /* 0x000fe20000704270 */
[----:B------:R-:W-:Y:S02]  /*29a0*/  BSSY B1, `(.L_x_40) ;  /* 0x0000007000017945 */ /* 0x000fe40003800000 */
[----:B------:R-:W-:-:S04]  /*29b0*/  FMUL R5, R5, R56 ;  /* 0x0000003805057220 */ /* 0x000fc80000400000 */
[----:B------:R-:W-:-:S05]  /*29c0*/  FFMA R5, R30, R19, R5 ;  /* 0x000000131e057223 */ /* 0x000fca0000000005 */
[----:B------:R-:W-:-:S05]  /*29d0*/  F2FP.BF16.F32.PACK_AB R5, RZ, R5 ;  /* 0x00000005ff05723e */ /* 0x000fca00000010ff */
[----:B------:R0:W-:Y:S01]  /*29e0*/  @P1 STG.E.U16 desc[UR36][R12.64+0x10], R5 ;  /* 0x000010050c001986 */ /* 0x0001e2000c101524 */
[----:B------:R-:W-:Y:S05]  /*29f0*/  @!P0 BRA `(.L_x_41) ;  /* 0x0000000000048947 */ /* 0x000fea0003800000 */
[----:B------:R0:W5:Y:S02]  /*2a00*/  LDG.E.LTC128B.U16 R24, desc[UR36][R10.64+0x12] ;  /* 0x000012240a187981 */ /* 0x000164000c1e1520 */
.L_x_41:
[----:B------:R-:W-:Y:S05]  /*2a10*/  BSYNC B1 ;  /* 0x0000000000017941 */ /* 0x000fea0003800000 */
.L_x_40:
        /* <DEDUP_REMOVED lines=10> */
.L_x_43:
[----:B------:R-:W-:Y:S05]  /*2ac0*/  BSYNC B1 ;  /* 0x0000000000017941 */ /* 0x000fea0003800000 */
.L_x_42:
        /* <DEDUP_REMOVED lines=10> */
.L_x_45:
[----:B------:R-:W-:Y:S05]  /*2b70*/  BSYNC B1 ;  /* 0x0000000000017941 */ /* 0x000fea0003800000 */
.L_x_44:
[----:B0----5:R-:W-:Y:S01]  /*2b80*/  IMAD.U32 R5, R24, 0x10000, RZ ;  /* 0x0001000018057824 */ /* 0x021fe200078e00ff */
        /* <DEDUP_REMOVED lines=8> */
.L_x_47:
[----:B------:R-:W-:Y:S05]  /*2c10*/  BSYNC B1 ;  /* 0x0000000000017941 */ /* 0x000fea0003800000 */
.L_x_46:
        /* <DEDUP_REMOVED lines=9> */
.L_x_49:
[----:B------:R-:W-:Y:S05]  /*2cb0*/  BSYNC B1 ;  /* 0x0000000000017941 */ /* 0x000fea0003800000 */
.L_x_48:
        /* <DEDUP_REMOVED lines=10> */
.L_x_51:
[----:B------:R-:W-:Y:S05]  /*2d60*/  BSYNC B1 ;  /* 0x0000000000017941 */ /* 0x000fea0003800000 */
.L_x_50:
        /* <DEDUP_REMOVED lines=10> */
.L_x_53:
[----:B------:R-:W-:Y:S05]  /*2e10*/  BSYNC B1 ;  /* 0x0000000000017941 */ /* 0x000fea0003800000 */
.L_x_52:
        /* <DEDUP_REMOVED lines=9> */
.L_x_55:
[----:B------:R-:W-:Y:S05]  /*2eb0*/  BSYNC B1 ;  /* 0x0000000000017941 */ /* 0x000fea0003800000 */
.L_x_54:
        /* <DEDUP_REMOVED lines=9> */
.L_x_57:
[----:B------:R-:W-:Y:S05]  /*2f50*/  BSYNC B1 ;  /* 0x0000000000017941 */ /* 0x000fea0003800000 */
.L_x_56:
        /* <DEDUP_REMOVED lines=10> */
.L_x_59:
[----:B------:R-:W-:Y:S05]  /*3000*/  BSYNC B1 ;  /* 0x0000000000017941 */ /* 0x000fea0003800000 */
.L_x_58:
        /* <DEDUP_REMOVED lines=10> */
.L_x_61:
[----:B------:R-:W-:Y:S05]  /*30b0*/  BSYNC B1 ;  /* 0x0000000000017941 */ /* 0x000fea0003800000 */
.L_x_60:
        /* <DEDUP_REMOVED lines=9> */
.L_x_63:
[----:B------:R-:W-:Y:S05]  /*3150*/  BSYNC B1 ;  /* 0x0000000000017941 */ /* 0x000fea0003800000 */
.L_x_62:
        /* <DEDUP_REMOVED lines=9> */
.L_x_65:
[----:B------:R-:W-:Y:S05]  /*31f0*/  BSYNC B1 ;  /* 0x0000000000017941 */ /* 0x000fea0003800000 */
.L_x_64:
        /* <DEDUP_REMOVED lines=10> */
.L_x_67:
[----:B------:R-:W-:Y:S05]  /*32a0*/  BSYNC B1 ;  /* 0x0000000000017941 */ /* 0x000fea0003800000 */
.L_x_66:
        /* <DEDUP_REMOVED lines=10> */
.L_x_69:
[----:B------:R-:W-:Y:S05]  /*3350*/  BSYNC B1 ;  /* 0x0000000000017941 */ /* 0x000fea0003800000 */
.L_x_68:
        /* <DEDUP_REMOVED lines=9> */
.L_x_71:
[----:B------:R-:W-:Y:S05]  /*33f0*/  BSYNC B1 ;  /* 0x0000000000017941 */ /* 0x000fea0003800000 */
.L_x_70:
        /* <DEDUP_REMOVED lines=9> */
.L_x_73:
[----:B------:R-:W-:Y:S05]  /*3490*/  BSYNC B1 ;  /* 0x0000000000017941 */ /* 0x000fea0003800000 */
.L_x_72:
        /* <DEDUP_REMOVED lines=10> */
.L_x_75:
[----:B------:R-:W-:Y:S05]  /*3540*/  BSYNC B1 ;  /* 0x0000000000017941 */ /* 0x000fea0003800000 */
.L_x_74:
        /* <DEDUP_REMOVED lines=10> */
.L_x_77:
[----:B------:R-:W-:Y:S05]  /*35f0*/  BSYNC B1 ;  /* 0x0000000000017941 */ /* 0x000fea0003800000 */
.L_x_76:
        /* <DEDUP_REMOVED lines=9> */
.L_x_79:
[----:B------:R-:W-:Y:S05]  /*3690*/  BSYNC B1 ;  /* 0x0000000000017941 */ /* 0x000fea0003800000 */
.L_x_78:
        /* <DEDUP_REMOVED lines=9> */
.L_x_81:
[----:B------:R-:W-:Y:S05]  /*3730*/  BSYNC B1 ;  /* 0x0000000000017941 */ /* 0x000fea0003800000 */
.L_x_80:
        /* <DEDUP_REMOVED lines=10> */
.L_x_83:
[----:B------:R-:W-:Y:S05]  /*37e0*/  BSYNC B1 ;  /* 0x0000000000017941 */ /* 0x000fea0003800000 */
.L_x_82:
[----:B-----5:R-:W-:Y:S01]  /*37f0*/  IMAD.U32 R5, R24, 0x10000, RZ ;  /* 0x0001000018057824 */ /* 0x020fe200078e00ff */
[----:B------:R-:W-:Y:S01]  /*3800*/  ISETP.GT.AND P0, PT, R4, 0x39, PT ;  /* 0x000000390400780c */ /* 0x000fe20003f04270 */
[----:B------:R-:W-:Y:S01]  /*3810*/  @P2 IMAD.MOV.U32 R4, RZ, RZ, R8 ;  /* 0x000000ffff042224 */ /* 0x000fe200078e0008 */
[----:B------:R-:W-:Y:S01]  /*3820*/  BSSY B1, `(.L_x_84) ;  /* 0x000000a000017945 */ /* 0x000fe20003800000 */
[----:B------:R-:W-:Y:S01]  /*3830*/  FMUL R5, R5, R56 ;  /* 0x0000003805057220 */ /* 0x000fe20000400000 */
[----:B------:R-:W-:-:S03]  /*3840*/  ISETP.GT.AND P3, PT, R3, RZ, P0 ;  /* 0x000000ff0300720c */ /* 0x000fc60000764270 */
[----:B------:R-:W-:-:S05]  /*3850*/  FFMA R5, R52, R19, R5 ;  /* 0x0000001334057223 */ /* 0x000fca0000000005 */
[----:B------:R-:W-:-:S04]  /*3860*/  F2FP.BF16.F32.PACK_AB R5, RZ, R5 ;  /* 0x00000005ff05723e */ /* 0x000fc800000010ff */
[----:B0-----:R-:W-:Y:S01]  /*3870*/  PRMT R14, R5, 0x7610, R14 ;  /* 0x00007610050e7816 */ /* 0x001fe2000000000e */
[----:B------:R-:W-:-:S05]  /*3880*/  @P2 IMAD.MOV.U32 R5, RZ, RZ, R9 ;  /* 0x000000ffff052224 */ /* 0x000fca00078e0009 */
[----:B------:R0:W-:Y:S01]  /*3890*/  @P2 STG.E.U16 desc[UR36][R4.64+0x70], R14 ;  /* 0x0000700e04002986 */ /* 0x0001e2000c101524 */
[----:B------:R-:W-:Y:S05]  /*38a0*/  @!P3 BRA `(.L_x_85) ;  /* 0x000000000004b947 */ /* 0x000fea0003800000 */
[----:B------:R0:W5:Y:S02]  /*38b0*/  LDG.E.LTC128B.U16 R24, desc[UR36][R6.64+0x72] ;  /* 0x0000722406187981 */ /* 0x000164000c1e1520 */
.L_x_85:
[----:B------:R-:W-:Y:S05]  /*38c0*/  BSYNC B1 ;  /* 0x0000000000017941 */ /* 0x000fea0003800000 */
.L_x_84:
        /* <DEDUP_REMOVED lines=9> */
.L_x_87:
[----:B------:R-:W-:Y:S05]  /*3960*/  BSYNC B1 ;  /* 0x0000000000017941 */ /* 0x000fea0003800000 */
.L_x_86:
[----:B-----5:R-:W-:Y:S01]  /*3970*/  IMAD.U32 R5, R24, 0x10000, RZ ;  /* 0x0001000018057824 */ /* 0x020fe200078e00ff */
[----:B------:R-:W-:Y:S01]  /*3980*/  ISETP.GT.AND P0, PT, R3, 0x8, P0 ;  /* 0x000000080300780c */ /* 0x000fe20000704270 */
[----:B0-----:R-:W-:Y:S01]  /*3990*/  @P1 IMAD.MOV.U32 R4, RZ, RZ, R12 ;  /* 0x000000ffff041224 */ /* 0x001fe200078e000c */
[----:B------:R-:W-:Y:S01]  /*39a0*/  BSSY B1, `(.L_x_88) ;  /* 0x0000009000017945 */ /* 0x000fe20003800000 */
[----:B------:R-:W-:-:S04]  /*39b0*/  FMUL R5, R5, R56 ;  /* 0x0000003805057220 */ /* 0x000fc80000400000 */
[----:B------:R-:W-:-:S05]  /*39c0*/  FFMA R5, R54, R19, R5 ;  /* 0x0000001336057223 */ /* 0x000fca0000000005 */
[----:B------:R-:W-:-:S04]  /*39d0*/  F2FP.BF16.F32.PACK_AB R5, RZ, R5 ;  /* 0x00000005ff05723e */ /* 0x000fc800000010ff */
[----:B-1-3--:R-:W-:Y:S01]  /*39e0*/  PRMT R6, R5, 0x7610, R6 ;  /* 0x0000761005067816 */ /* 0x00afe20000000006 */
[----:B------:R-:W-:-:S05]  /*39f0*/  @P1 IMAD.MOV.U32 R5, RZ, RZ, R13 ;  /* 0x000000ffff051224 */ /* 0x000fca00078e000d */
[----:B------:R0:W-:Y:S01]  /*3a00*/  @P1 STG.E.U16 desc[UR36][R4.64+0x70], R6 ;  /* 0x0000700604001986 */ /* 0x0001e2000c101524 */
[----:B------:R-:W-:Y:S05]  /*3a10*/  @!P0 BRA `(.L_x_89) ;  /* 0x0000000000048947 */ /* 0x000fea0003800000 */
[----:B------:R1:W5:Y:S02]  /*3a20*/  LDG.E.LTC128B.U16 R24, desc[UR36][R10.64+0x72] ;  /* 0x000072240a187981 */ /* 0x000364000c1e1520 */
.L_x_89:
[----:B------:R-:W-:Y:S05]  /*3a30*/  BSYNC B1 ;  /* 0x0000000000017941 */ /* 0x000fea0003800000 */
.L_x_88:
[----:B------:R-:W-:Y:S05]  /*3a40*/  @!P0 BRA `(.L_x_90) ;  /* 0x0000000800a88947 */ /* 0x000fea0003800000 */
[----:B-----5:R-:W-:-:S04]  /*3a50*/  IMAD.U32 R3, R24, 0x10000, RZ ;  /* 0x0001000018037824 */ /* 0x020fc800078e00ff */
[----:B0-----:R-:W-:-:S04]  /*3a60*/  FMUL R4, R3, R56 ;  /* 0x0000003803047220 */ /* 0x001fc80000400000 */
[----:B------:R-:W-:-:S05]  /*3a70*/  FFMA R4, R55, R19, R4 ;  /* 0x0000001337047223 */ /* 0x000fca0000000004 */
[----:B------:R-:W-:-:S05]  /*3a80*/  F2FP.BF16.F32.PACK_AB R4, RZ, R4 ;  /* 0x00000004ff04723e */ /* 0x000fca00000010ff */
[----:B------:R3:W-:Y:S01]  /*3a90*/  STG.E.U16 desc[UR36][R12.64+0x72], R4 ;  /* 0x000072040c007986 */ /* 0x0007e2000c101524 */
[----:B------:R-:W-:Y:S05]  /*3aa0*/  BRA `(.L_x_90) ;  /* 0x0000000800907947 */ /* 0x000fea0003800000 */
.L_x_29:
[----:B------:R-:W-:Y:S01]  /*3ab0*/  ISETP.GT.AND P3, PT, R4, 0x1, PT ;  /* 0x000000010400780c */ /* 0x000fe20003f64270 */
[----:B------:R-:W-:Y:S01]  /*3ac0*/  ULDC.64 UR4, c[0x0][0x5c0] ;  /* 0x0001700000047ab9 */ /* 0x000fe20000000a00 */
[-C--:B------:R-:W-:Y:S01]  /*3ad0*/  FMUL R24, R24, R19.reuse ;  /* 0x0000001318187220 */ /* 0x080fe20000400000 */
[----:B------:R-:W-:Y:S01]  /*3ae0*/  LEA R6, P4, R70, UR4, 0x1 ;  /* 0x0000000446067c11 */ /* 0x000fe2000f8808ff */
[-C--:B------:R-:W-:Y:S01]  /*3af0*/  FMUL R25, R25, R19.reuse ;  /* 0x0000001319197220 */ /* 0x080fe20000400000 */
[----:B------:R-:W-:Y:S01]  /*3b00*/  ISETP.GT.AND P0, PT, R3, RZ, P3 ;  /* 0x000000ff0300720c */ /* 0x000fe20001f04270 */
[-C--:B------:R-:W-:Y:S01]  /*3b10*/  FMUL R26, R26, R19.reuse ;  /* 0x000000131a1a7220 */ /* 0x080fe20000400000 */
[----:B------:R-:W-:Y:S01]  /*3b20*/  F2FP.BF16.F32.PACK_AB R24, RZ, R24 ;  /* 0x00000018ff18723e */ /* 0x000fe200000010ff */
[-C--:B------:R-:W-:Y:S01]  /*3b30*/  FMUL R27, R27, R19.reuse ;  /* 0x000000131b1b7220 */ /* 0x080fe20000400000 */
[----:B------:R-:W-:Y:S01]  /*3b40*/  LEA.HI.X R7, R70, UR5, R81, 0x1, P4 ;  /* 0x0000000546077c11 */ /* 0x000fe2000a0f0c51 */
[----:B------:R-:W-:Y:S01]  /*3b50*/  FMUL R28, R28, R19 ;  /* 0x000000131c1c7220 */ /* 0x000fe20000400000 */
[----:B------:R-:W-:Y:S01]  /*3b60*/  F2FP.BF16.F32.PACK_AB R25, RZ, R25 ;  /* 0x00000019ff19723e */ /* 0x000fe200000010ff */
[-C--:B------:R-:W-:Y:S01]  /*3b70*/  FMUL R29, R29, R19.reuse ;  /* 0x000000131d1d7220 */ /* 0x080fe20000400000 */
[----:B------:R-:W-:Y:S01]  /*3b80*/  ISETP.GT.AND P2, PT, R3, 0x8, P2 ;  /* 0x000000080300780c */ /* 0x000fe20001744270 */
[----:B------:R-:W-:Y:S01]  /*3b90*/  @P1 STG.E.U16 desc[UR36][R6.64], R24 ;  /* 0x0000001806001986 */ /* 0x000fe2000c101524 */
[----:B------:R-:W-:Y:S01]  /*3ba0*/  ISETP.GT.AND P1, PT, R4, 0x8, PT ;  /* 0x000000080400780c */ /* 0x000fe20003f24270 */
[-C--:B------:R-:W-:Y:S01]  /*3bb0*/  FMUL R30, R30, R19.reuse ;  /* 0x000000131e1e7220 */ /* 0x080fe20000400000 */
[C---:B------:R-:W-:Y:S01]  /*3bc0*/  SHF.L.U64.HI R5, R57.reuse, 0x1, R58 ;  /* 0x0000000139057819 */ /* 0x040fe2000001023a */
[----:B------:R-:W-:Y:S01]  /*3bd0*/  @P0 STG.E.U16 desc[UR36][R6.64+0x2], R25 ;  /* 0x0000021906000986 */ /* 0x000fe2000c101524 */
[----:B------:R-:W-:Y:S01]  /*3be0*/  LEA R8, P5, R57, R6, 0x1 ;  /* 0x0000000639087211 */ /* 0x000fe200078a08ff */
[-C--:B------:R-:W-:Y:S01]  /*3bf0*/  FMUL R31, R31, R19.reuse ;  /* 0x000000131f1f7220 */ /* 0x080fe20000400000 */
[----:B------:R-:W-:Y:S01]  /*3c00*/  ISETP.GT.AND P3, PT, R3, 0x8, P3 ;  /* 0x000000080300780c */ /* 0x000fe20001f64270 */
[-C--:B------:R-:W-:Y:S01]  /*3c10*/  FMUL R32, R32, R19.reuse ;  /* 0x0000001320207220 */ /* 0x080fe20000400000 */
[----:B------:R-:W-:Y:S01]  /*3c20*/  ISETP.GT.AND P0, PT, R4, 0x9, PT ;  /* 0x000000090400780c */ /* 0x000fe20003f04270 */
[----:B------:R-:W-:Y:S01]  /*3c30*/  IMAD.X R9, R5, 0x1, R7, P5 ;  /* 0x0000000105097824 */ /* 0x000fe200028e0607 */
[----:B------:R-:W-:Y:S01]  /*3c40*/  ISETP.GT.AND P4, PT, R3, RZ, P1 ;  /* 0x000000ff0300720c */ /* 0x000fe20000f84270 */
[-C--:B------:R-:W-:Y:S01]  /*3c50*/  FMUL R33, R33, R19.reuse ;  /* 0x0000001321217220 */ /* 0x080fe20000400000 */
[----:B------:R-:W-:Y:S01]  /*3c60*/  F2FP.BF16.F32.PACK_AB R26, RZ, R26 ;  /* 0x0000001aff1a723e */ /* 0x000fe200000010ff */
[-C--:B------:R-:W-:Y:S01]  /*3c70*/  FMUL R34, R34, R19.reuse ;  /* 0x0000001322227220 */ /* 0x080fe20000400000 */
[----:B------:R-:W-:Y:S01]  /*3c80*/  ISETP.GT.AND P5, PT, R3, RZ, P0 ;  /* 0x000000ff0300720c */ /* 0x000fe200007a4270 */
[----:B------:R-:W-:Y:S01]  /*3c90*/  FMUL R35, R35, R19 ;  /* 0x0000001323237220 */ /* 0x000fe20000400000 */
[----:B------:R-:W-:Y:S01]  /*3ca0*/  F2FP.BF16.F32.PACK_AB R27, RZ, R27 ;  /* 0x0000001bff1b723e */ /* 0x000fe200000010ff */
[----:B------:R-:W-:Y:S01]  /*3cb0*/  @P2 STG.E.U16 desc[UR36][R8.64], R26 ;  /* 0x0000001a08002986 */ /* 0x000fe2000c101524 */
[----:B------:R-:W-:Y:S01]  /*3cc0*/  F2FP.BF16.F32.PACK_AB R28, RZ, R28 ;  /* 0x0000001cff1c723e */ /* 0x000fe200000010ff */
[-C--:B------:R-:W-:Y:S01]  /*3cd0*/  FMUL R36, R36, R19.reuse ;  /* 0x0000001324247220 */ /* 0x080fe20000400000 */
[----:B------:R-:W-:Y:S01]  /*3ce0*/  ISETP.GT.AND P2, PT, R3, 0x8, P1 ;  /* 0x000000080300780c */ /* 0x000fe20000f44270 */
[----:B------:R-:W-:Y:S01]  /*3cf0*/  @P3 STG.E.U16 desc[UR36][R8.64+0x2], R27 ;  /* 0x0000021b08003986 */ /* 0x000fe2000c101524 */
[----:B------:R-:W-:Y:S01]  /*3d00*/  ISETP.GT.AND P1, PT, R4, 0x10, PT ;  /* 0x000000100400780c */ /* 0x000fe20003f24270 */
[----:B------:R-:W-:Y:S01]  /*3d10*/  FMUL R37, R37, R19 ;  /* 0x0000001325257220 */ /* 0x000fe20000400000 */
[----:B------:R-:W-:Y:S01]  /*3d20*/  F2FP.BF16.F32.PACK_AB R29, RZ, R29 ;  /* 0x0000001dff1d723e */ /* 0x000fe200000010ff */
[----:B------:R-:W-:Y:S01]  /*3d30*/  @P4 STG.E.U16 desc[UR36][R6.64+0x10], R28 ;  /* 0x0000101c06004986 */ /* 0x000fe2000c101524 */
[C---:B------:R-:W-:Y:S01]  /*3d40*/  ISETP.GT.AND P3, PT, R3.reuse, 0x8, P0 ;  /* 0x000000080300780c */ /* 0x040fe20000764270 */
[-C--:B------:R-:W-:Y:S01]  /*3d50*/  FMUL R38, R38, R19.reuse ;  /* 0x0000001326267220 */ /* 0x080fe20000400000 */
[----:B------:R-:W-:Y:S01]  /*3d60*/  ISETP.GT.AND P0, PT, R4, 0x11, PT ;  /* 0x000000110400780c */ /* 0x000fe20003f04270 */
[----:B------:R-:W-:Y:S01]  /*3d70*/  @P5 STG.E.U16 desc[UR36][R6.64+0x12], R29 ;  /* 0x0000121d06005986 */ /* 0x000fe2000c101524 */
        /* <DEDUP_REMOVED lines=42> */
[----:B------:R-:W-:Y:S01]  /*4020*/  ISETP.GT.AND P5, PT, R3, RZ, P0 ;  /* 0x000000ff0300720c */ /* 0x000fe200007a4270 */
[-C--:B------:R-:W-:Y:S01]  /*4030*/  FMUL R52, R52, R19.reuse ;  /* 0x0000001334347220 */ /* 0x080fe20000400000 */
[----:B------:R-:W-:Y:S01]  /*4040*/  F2FP.BF16.F32.PACK_AB R38, RZ, R38 ;  /* 0x00000026ff26723e */ /* 0x000fe200000010ff */
[----:B------:R-:W-:Y:S01]  /*4050*/  FMUL R53, R53, R19 ;  /* 0x0000001335357220 */ /* 0x000fe20000400000 */
[----:B------:R-:W-:Y:S01]  /*4060*/  F2FP.BF16.F32.PACK_AB R39, RZ, R39 ;  /* 0x00000027ff27723e */ /* 0x000fe200000010ff */
[----:B------:R-:W-:Y:S01]  /*4070*/  FMUL R54, R54, R19 ;  /* 0x0000001336367220 */ /* 0x000fe20000400000 */
[----:B------:R-:W-:Y:S01]  /*4080*/  F2FP.BF16.F32.PACK_AB R40, RZ, R40 ;  /* 0x00000028ff28723e */ /* 0x000fe200000010ff */
[----:B------:R-:W-:Y:S01]  /*4090*/  @P2 STG.E.U16 desc[UR36][R8.64+0x30], R38 ;  /* 0x0000302608002986 */ /* 0x000fe2000c101524 */
[----:B------:R-:W-:Y:S01]  /*40a0*/  F2FP.BF16.F32.PACK_AB R41, RZ, R41 ;  /* 0x00000029ff29723e */ /* 0x000fe200000010ff */
[----:B------:R-:W-:Y:S01]  /*40b0*/  FMUL R55, R55, R19 ;  /* 0x0000001337377220 */ /* 0x000fe20000400000 */
[C---:B------:R-:W-:Y:S01]  /*40c0*/  ISETP.GT.AND P1, PT, R3.reuse, 0x8, P1 ;  /* 0x000000080300780c */ /* 0x040fe20000f24270 */
[----:B------:R-:W-:Y:S01]  /*40d0*/  @P3 STG.E.U16 desc[UR36][R8.64+0x32], R39 ;  /* 0x0000322708003986 */ /* 0x000fe2000c101524 */
[----:B------:R-:W-:-:S02]  /*40e0*/  ISETP.GT.AND P2, PT, R3, 0x8, P0 ;  /* 0x000000080300780c */ /* 0x000fc40000744270 */
[C---:B------:R-:W-:Y:S01]  /*40f0*/  ISETP.GT.AND P0, PT, R4.reuse, 0x29, PT ;  /* 0x000000290400780c */ /* 0x040fe20003f04270 */
[----:B------:R-:W-:Y:S01]  /*4100*/  @P4 STG.E.U16 desc[UR36][R6.64+0x40], R40 ;  /* 0x0000402806004986 */ /* 0x000fe2000c101524 */
[----:B------:R-:W-:Y:S02]  /*4110*/  ISETP.GT.AND P4, PT, R4, 0x28, PT ;  /* 0x000000280400780c */ /* 0x000fe40003f84270 */
[----:B------:R-:W-:Y:S01]  /*4120*/  F2FP.BF16.F32.PACK_AB R42, RZ, R42 ;  /* 0x0000002aff2a723e */ /* 0x000fe200000010ff */
[----:B------:R-:W-:Y:S01]  /*4130*/  @P5 STG.E.U16 desc[UR36][R6.64+0x42], R41 ;  /* 0x0000422906005986 */ /* 0x000fe2000c101524 */
[C---:B------:R-:W-:Y:S02]  /*4140*/  ISETP.GT.AND P5, PT, R3.reuse, RZ, P4 ;  /* 0x000000ff0300720c */ /* 0x040fe400027a4270 */
[----:B------:R-:W-:Y:S01]  /*4150*/  ISETP.GT.AND P3, PT, R3, RZ, P0 ;  /* 0x000000ff0300720c */ /* 0x000fe20000764270 */
[----:B------:R-:W-:Y:S01]  /*4160*/  @P1 STG.E.U16 desc[UR36][R8.64+0x40], R42 ;  /* 0x0000402a08001986 */ /* 0x000fe2000c101524 */
[----:B------:R-:W-:-:S02]  /*4170*/  F2FP.BF16.F32.PACK_AB R43, RZ, R43 ;  /* 0x0000002bff2b723e */ /* 0x000fc400000010ff */
[----:B------:R-:W-:Y:S02]  /*4180*/  F2FP.BF16.F32.PACK_AB R44, RZ, R44 ;  /* 0x0000002cff2c723e */ /* 0x000fe400000010ff */
[C---:B------:R-:W-:Y:S01]  /*4190*/  ISETP.GT.AND P4, PT, R3.reuse, 0x8, P4 ;  /* 0x000000080300780c */ /* 0x040fe20002784270 */
[----:B------:R-:W-:Y:S01]  /*41a0*/  @P2 STG.E.U16 desc[UR36][R8.64+0x42], R43 ;  /* 0x0000422b08002986 */ /* 0x000fe2000c101524 */
[----:B------:R-:W-:Y:S02]  /*41b0*/  F2FP.BF16.F32.PACK_AB R45, RZ, R45 ;  /* 0x0000002dff2d723e */ /* 0x000fe400000010ff */
[C---:B------:R-:W-:Y:S01]  /*41c0*/  ISETP.GT.AND P2, PT, R4.reuse, 0x31, PT ;  /* 0x000000310400780c */ /* 0x040fe20003f44270 */
[----:B------:R-:W-:Y:S01]  /*41d0*/  @P5 STG.E.U16 desc[UR36][R6.64+0x50], R44 ;  /* 0x0000502c06005986 */ /* 0x000fe2000c101524 */
[----:B------:R-:W-:Y:S02]  /*41e0*/  ISETP.GT.AND P5, PT, R3, 0x8, P0 ;  /* 0x000000080300780c */ /* 0x000fe400007a4270 */
[C---:B------:R-:W-:Y:S01]  /*41f0*/  ISETP.GT.AND P1, PT, R4.reuse, 0x38, PT ;  /* 0x000000380400780c */ /* 0x040fe20003f24270 */
[----:B------:R-:W-:Y:S01]  /*4200*/  @P3 STG.E.U16 desc[UR36][R6.64+0x52], R45 ;  /* 0x0000522d06003986 */ /* 0x000fe2000c101524 */
[----:B------:R-:W-:-:S02]  /*4210*/  ISETP.GT.AND P3, PT, R4, 0x30, PT ;  /* 0x000000300400780c */ /* 0x000fc40003f64270 */
[----:B------:R-:W-:Y:S01]  /*4220*/  ISETP.GT.AND P0, PT, R4, 0x39, PT ;  /* 0x000000390400780c */ /* 0x000fe20003f04270 */
[----:B------:R-:W-:Y:S01]  /*4230*/  @P4 IMAD.MOV.U32 R4, RZ, RZ, R8 ;  /* 0x000000ffff044224 */ /* 0x000fe200078e0008 */
[----:B------:R-:W-:Y:S01]  /*4240*/  F2FP.BF16.F32.PACK_AB R46, RZ, R46 ;  /* 0x0000002eff2e723e */ /* 0x000fe200000010ff */
[----:B------:R-:W-:Y:S01]  /*4250*/  @P4 IMAD.MOV.U32 R5, RZ, RZ, R9 ;  /* 0x000000ffff054224 */ /* 0x000fe200078e0009 */
[----:B------:R-:W-:Y:S02]  /*4260*/  F2FP.BF16.F32.PACK_AB R47, RZ, R47 ;  /* 0x0000002fff2f723e */ /* 0x000fe400000010ff */
[----:B------:R-:W-:Y:S02]  /*4270*/  F2FP.BF16.F32.PACK_AB R48, RZ, R48 ;  /* 0x00000030ff30723e */ /* 0x000fe400000010ff */
[----:B------:R0:W-:Y:S01]  /*4280*/  @P4 STG.E.U16 desc[UR36][R4.64+0x50], R46 ;  /* 0x0000502e04004986 */ /* 0x0001e2000c101524 */
[----:B------:R-:W-:Y:S02]  /*4290*/  ISETP.GT.AND P4, PT, R3, RZ, P2 ;  /* 0x000000ff0300720c */ /* 0x000fe40001784270 */
[----:B------:R-:W-:-:S02]  /*42a0*/  F2FP.BF16.F32.PACK_AB R49, RZ, R49 ;  /* 0x00000031ff31723e */ /* 0x000fc400000010ff */
[----:B------:R-:W-:Y:S02]  /*42b0*/  ISETP.GT.AND P2, PT, R3, 0x8, P2 ;  /* 0x000000080300780c */ /* 0x000fe40001744270 */
[----:B------:R-:W-:Y:S02]  /*42c0*/  F2FP.BF16.F32.PACK_AB R50, RZ, R50 ;  /* 0x00000032ff32723e */ /* 0x000fe400000010ff */
[----:B------:R-:W-:Y:S02]  /*42d0*/  F2FP.BF16.F32.PACK_AB R51, RZ, R51 ;  /* 0x00000033ff33723e */ /* 0x000fe400000010ff */
[----:B------:R-:W-:Y:S01]  /*42e0*/  F2FP.BF16.F32.PACK_AB R52, RZ, R52 ;  /* 0x00000034ff34723e */ /* 0x000fe200000010ff */
[----:B0-----:R-:W-:Y:S01]  /*42f0*/  @P5 IMAD.MOV.U32 R4, RZ, RZ, R8 ;  /* 0x000000ffff045224 */ /* 0x001fe200078e0008 */
[----:B------:R-:W-:Y:S01]  /*4300*/  F2FP.BF16.F32.PACK_AB R53, RZ, R53 ;  /* 0x00000035ff35723e */ /* 0x000fe200000010ff */
[----:B------:R-:W-:Y:S01]  /*4310*/  @P5 IMAD.MOV.U32 R5, RZ, RZ, R9 ;  /* 0x000000ffff055224 */ /* 0x000fe200078e0009 */
[----:B------:R-:W-:-:S02]  /*4320*/  F2FP.BF16.F32.PACK_AB R54, RZ, R54 ;  /* 0x00000036ff36723e */ /* 0x000fc400000010ff */
[----:B------:R-:W-:Y:S02]  /*4330*/  F2FP.BF16.F32.PACK_AB R55, RZ, R55 ;  /* 0x00000037ff37723e */ /* 0x000fe400000010ff */
[----:B------:R0:W-:Y:S01]  /*4340*/  @P5 STG.E.U16 desc[UR36][R4.64+0x52], R47 ;  /* 0x0000522f04005986 */ /* 0x0001e2000c101524 */
[C---:B------:R-:W-:Y:S02]  /*4350*/  ISETP.GT.AND P5, PT, R3.reuse, RZ, P3 ;  /* 0x000000ff0300720c */ /* 0x040fe40001fa4270 */
[----:B------:R-:W-:-:S11]  /*4360*/  ISETP.GT.AND P3, PT, R3, 0x8, P3 ;  /* 0x000000080300780c */ /* 0x000fd60001f64270 */
[----:B0-----:R-:W-:Y:S02]  /*4370*/  @P5 IMAD.MOV.U32 R4, RZ, RZ, R6 ;  /* 0x000000ffff045224 */ /* 0x001fe400078e0006 */
[----:B------:R-:W-:-:S05]  /*4380*/  @P5 IMAD.MOV.U32 R5, RZ, RZ, R7 ;  /* 0x000000ffff055224 */ /* 0x000fca00078e0007 */
[----:B------:R0:W-:Y:S01]  /*4390*/  @P5 STG.E.U16 desc[UR36][R4.64+0x60], R48 ;  /* 0x0000603004005986 */ /* 0x0001e2000c101524 */
[C---:B------:R-:W-:Y:S02]  /*43a0*/  ISETP.GT.AND P5, PT, R3.reuse, RZ, P0 ;  /* 0x000000ff0300720c */ /* 0x040fe400007a4270 */
[----:B------:R-:W-:Y:S01]  /*43b0*/  ISETP.GT.AND P0, PT, R3, 0x8, P0 ;  /* 0x000000080300780c */ /* 0x000fe20000704270 */
[----:B0-----:R-:W-:Y:S02]  /*43c0*/  @P4 IMAD.MOV.U32 R4, RZ, RZ, R6 ;  /* 0x000000ffff044224 */ /* 0x001fe400078e0006 */
[----:B------:R-:W-:-:S05]  /*43d0*/  @P4 IMAD.MOV.U32 R5, RZ, RZ, R7 ;  /* 0x000000ffff054224 */ /* 0x000fca00078e0007 */
[----:B------:R0:W-:Y:S01]  /*43e0*/  @P4 STG.E.U16 desc[UR36][R4.64+0x62], R49 ;  /* 0x0000623104004986 */ /* 0x0001e2000c101524 */
[C---:B------:R-:W-:Y:S02]  /*43f0*/  ISETP.GT.AND P4, PT, R3.reuse, RZ, P1 ;  /* 0x000000ff0300720c */ /* 0x040fe40000f84270 */
[----:B------:R-:W-:Y:S01]  /*4400*/  ISETP.GT.AND P1, PT, R3, 0x8, P1 ;  /* 0x000000080300780c */ /* 0x000fe20000f24270 */
[----:B0-----:R-:W-:Y:S02]  /*4410*/  @P3 IMAD.MOV.U32 R4, RZ, RZ, R8 ;  /* 0x000000ffff043224 */ /* 0x001fe400078e0008 */
[----:B------:R-:W-:-:S05]  /*4420*/  @P3 IMAD.MOV.U32 R5, RZ, RZ, R9 ;  /* 0x000000ffff053224 */ /* 0x000fca00078e0009 */
[----:B------:R0:W-:Y:S02]  /*4430*/  @P3 STG.E.U16 desc[UR36][R4.64+0x60], R50 ;  /* 0x0000603204003986 */ /* 0x0001e4000c101524 */
[----:B0-----:R-:W-:Y:S02]  /*4440*/  @P2 IMAD.MOV.U32 R4, RZ, RZ, R8 ;  /* 0x000000ffff042224 */ /* 0x001fe400078e0008 */
[----:B------:R-:W-:-:S05]  /*4450*/  @P2 IMAD.MOV.U32 R5, RZ, RZ, R9 ;  /* 0x000000ffff052224 */ /* 0x000fca00078e0009 */
[----:B------:R0:W-:Y:S02]  /*4460*/  @P2 STG.E.U16 desc[UR36][R4.64+0x62], R51 ;  /* 0x0000623304002986 */ /* 0x0001e4000c101524 */
[----:B0-----:R-:W-:Y:S02]  /*4470*/  @P4 IMAD.MOV.U32 R4, RZ, RZ, R6 ;  /* 0x000000ffff044224 */ /* 0x001fe400078e0006 */
[----:B------:R-:W-:-:S05]  /*4480*/  @P4 IMAD.MOV.U32 R5, RZ, RZ, R7 ;  /* 0x000000ffff054224 */ /* 0x000fca00078e0007 */
[----:B------:R0:W-:Y:S04]  /*4490*/  @P4 STG.E.U16 desc[UR36][R4.64+0x70], R52 ;  /* 0x0000703404004986 */ /* 0x0001e8000c101524 */
[----:B------:R1:W-:Y:S01]  /*44a0*/  @P5 STG.E.U16 desc[UR36][R6.64+0x72], R53 ;  /* 0x0000723506005986 */ /* 0x0003e2000c101524 */
[----:B0-----:R-:W-:Y:S02]  /*44b0*/  @P1 IMAD.MOV.U32 R4, RZ, RZ, R8 ;  /* 0x000000ffff041224 */ /* 0x001fe400078e0008 */
[----:B------:R-:W-:-:S05]  /*44c0*/  @P1 IMAD.MOV.U32 R5, RZ, RZ, R9 ;  /* 0x000000ffff051224 */ /* 0x000fca00078e0009 */
[----:B------:R1:W-:Y:S04]  /*44d0*/  @P1 STG.E.U16 desc[UR36][R4.64+0x70], R54 ;  /* 0x0000703604001986 */ /* 0x0003e8000c101524 */
[----:B------:R1:W-:Y:S02]  /*44e0*/  @P0 STG.E.U16 desc[UR36][R8.64+0x72], R55 ;  /* 0x0000723708000986 */ /* 0x0003e4000c101524 */
.L_x_90:
[----:B------:R-:W-:Y:S05]  /*44f0*/  BSYNC B0 ;  /* 0x0000000000007941 */ /* 0x000fea0003800000 */
.L_x_28:
[----:B------:R-:W-:Y:S01]  /*4500*/  IADD3 R16, P0, R16, UR38, RZ ;  /* 0x0000002610107c10 */ /* 0x000fe2000ff1e0ff */
[----:B------:R-:W-:Y:S01]  /*4510*/  ULDC.64 UR4, c[0x0][0x650] ;  /* 0x0001940000047ab9 */ /* 0x000fe20000000a00 */
[----:B------:R-:W-:Y:S01]  /*4520*/  PRMT R3, RZ, 0x7610, R3 ;  /* 0x00007610ff037816 */ /* 0x000fe20000000003 */
[----:B------:R-:W-:Y:S01]  /*4530*/  IMAD.MOV.U32 R68, RZ, RZ, -0x1 ;  /* 0xffffffffff447424 */ /* 0x000fe200078e00ff */
[----:B------:R-:W-:Y:S01]  /*4540*/  IADD3.X R17, R17, UR41, RZ, P0, !PT ;  /* 0x0000002911117c10 */ /* 0x000fe200087fe4ff */
[----:B------:R-:W-:Y:S01]  /*4550*/  IMAD.MOV.U32 R67, RZ, RZ, -0x1 ;  /* 0xffffffffff437424 */ /* 0x000fe200078e00ff */
[----:B------:R-:W-:-:S04]  /*4560*/  ISETP.GE.U32.AND P0, PT, R16, UR4, PT ;  /* 0x0000000410007c0c */ /* 0x000fc8000bf06070 */
[----:B------:R-:W-:-:S13]  /*4570*/  ISETP.GE.U32.AND.EX P0, PT, R17, UR5, PT, P0 ;  /* 0x0000000511007c0c */ /* 0x000fda000bf06100 */
[----:B------:R-:W-:Y:S05]  /*4580*/  @P0 BRA `(.L_x_91) ;  /* 0x00000004004c0947 */ /* 0x000fea0003800000 */
[----:B-12-4-:R-:W1:Y:S01]  /*4590*/  LDC.64 R10, c[0x0][0x628] ;  /* 0x00018a00ff0a7b82 */ /* 0x016e620000000a00 */
[----:B---3--:R-:W2:Y:S01]  /*45a0*/  S2R R12, SR_CTAID.X ;  /* 0x00000000000c7919 */ /* 0x008ea20000002500 */
[----:B------:R-:W-:Y:S02]  /*45b0*/  IMAD.MOV.U32 R8, RZ, RZ, R16 ;  /* 0x000000ffff087224 */ /* 0x000fe400078e0010 */
[----:B------:R-:W-:Y:S01]  /*45c0*/  IMAD.MOV.U32 R9, RZ, RZ, R17 ;  /* 0x000000ffff097224 */ /* 0x000fe200078e0011 */
[----:B------:R-:W3:Y:S03]  /*45d0*/  S2R R20, SR_CTAID.Y ;  /* 0x0000000000147919 */ /* 0x000ee60000002600 */
[----:B------:R-:W4:Y:S08]  /*45e0*/  LDC R0, c[0x0][0x630] ;  /* 0x00018c00ff007b82 */ /* 0x000f300000000800 */
[----:B------:R-:W0:Y:S01]  /*45f0*/  LDC.64 R14, c[0x0][0x620] ;  /* 0x00018800ff0e7b82 */ /* 0x000e220000000a00 */
[----:B-1----:R-:W-:-:S04]  /*4600*/  ISETP.NE.U32.AND P0, PT, R10, RZ, PT ;  /* 0x000000ff0a00720c */ /* 0x002fc80003f05070 */
[----:B------:R-:W-:-:S13]  /*4610*/  ISETP.NE.AND.EX P0, PT, R11, RZ, PT, P0 ;  /* 0x000000ff0b00720c */ /* 0x000fda0003f05300 */
[----:B0-234-:R-:W-:Y:S05]  /*4620*/  @!P0 BRA `(.L_x_92) ;  /* 0x0000000000288947 */ /* 0x01dfea0003800000 */
        /* <DEDUP_REMOVED lines=10> */
.L_x_92:
[-CC-:B------:R-:W-:Y:S01]  /*46d0*/  SHF.R.U64 R67, R8, R0.reuse, R9.reuse ;  /* 0x0000000008437219 */ /* 0x180fe20000001209 */
[----:B------:R-:W0:Y:S01]  /*46e0*/  LDC.64 R26, c[0x0][0x640] ;  /* 0x00019000ff1a7b82 */ /* 0x000e220000000a00 */
[----:B------:R-:W-:Y:S01]  /*46f0*/  SHF.R.U32.HI R0, RZ, R0, R9 ;  /* 0x00000000ff007219 */ /* 0x000fe20000011609 */
[----:B------:R-:W-:Y:S01]  /*4700*/  ULDC UR4, c[0x0][0x150] ;  /* 0x0000540000047ab9 */ /* 0x000fe20000000800 */
[----:B------:R-:W-:Y:S02]  /*4710*/  IADD3 R3, P0, RZ, -R67, RZ ;  /* 0x80000043ff037210 */ /* 0x000fe40007f1e0ff */
[----:B------:R-:W-:-:S03]  /*4720*/  I2FP.F32.U32 R7, R12 ;  /* 0x0000000c00077245 */ /* 0x000fc60000201000 */
[----:B------:R-:W1:Y:S01]  /*4730*/  LDC R6, c[0x0][0x618] ;  /* 0x00018600ff067b82 */ /* 0x000e620000000800 */
[----:B------:R-:W-:Y:S02]  /*4740*/  IMAD.X R5, RZ, RZ, ~R0, P0 ;  /* 0x000000ffff057224 */ /* 0x000fe400000e0e00 */
[----:B------:R-:W-:Y:S01]  /*4750*/  FMUL R7, R7, UR4 ;  /* 0x0000000407077c20 */ /* 0x000fe20008400000 */
[----:B------:R-:W-:Y:S01]  /*4760*/  ULDC UR4, c[0x0][0x154] ;  /* 0x0000550000047ab9 */ /* 0x000fe20000000800 */
[-C--:B------:R-:W-:Y:S02]  /*4770*/  IMAD R0, R5, R14.reuse, RZ ;  /* 0x0000000e05007224 */ /* 0x080fe400078e02ff */
[C---:B------:R-:W-:Y:S01]  /*4780*/  IMAD.WIDE.U32 R4, R3.reuse, R14, R16 ;  /* 0x0000000e03047225 */ /* 0x040fe200078e0010 */
[----:B------:R-:W2:Y:S01]  /*4790*/  LDC R8, c[0x0][0x608] ;  /* 0x00018200ff087b82 */ /* 0x000ea20000000800 */
[----:B------:R-:W3:Y:S02]  /*47a0*/  F2I.U32.TRUNC.NTZ R7, R7 ;  /* 0x0000000700077305 */ /* 0x000ee4000020f000 */
[----:B------:R-:W-:Y:S01]  /*47b0*/  IMAD R3, R3, R15, R0 ;  /* 0x0000000f03037224 */ /* 0x000fe200078e0200 */
[----:B------:R-:W-:-:S03]  /*47c0*/  I2FP.F32.U32 R0, R20 ;  /* 0x0000001400007245 */ /* 0x000fc60000201000 */
[----:B------:R-:W-:Y:S01]  /*47d0*/  IMAD.IADD R3, R5, 0x1, R3 ;  /* 0x0000000105037824 */ /* 0x000fe200078e0203 */
[----:B------:R-:W4:Y:S01]  /*47e0*/  LDC R11, c[0x0][0x658] ;  /* 0x00019600ff0b7b82 */ /* 0x000f220000000800 */
[----:B0-----:R-:W-:-:S04]  /*47f0*/  ISETP.NE.U32.AND P0, PT, R26, RZ, PT ;  /* 0x000000ff1a00720c */ /* 0x001fc80003f05070 */
[----:B------:R-:W-:-:S03]  /*4800*/  ISETP.NE.AND.EX P0, PT, R27, RZ, PT, P0 ;  /* 0x000000ff1b00720c */ /* 0x000fc60003f05300 */
[----:B------:R-:W0:Y:S01]  /*4810*/  LDC R9, c[0x0][0x144] ;  /* 0x00005100ff097b82 */ /* 0x000e220000000800 */
[-C--:B-1----:R-:W-:Y:S01]  /*4820*/  SHF.R.U64 R10, R4, R6.reuse, R3 ;  /* 0x00000006040a7219 */ /* 0x082fe20000001203 */
[----:B---3--:R-:W-:Y:S01]  /*4830*/  IMAD.MOV R7, RZ, RZ, -R7 ;  /* 0x000000ffff077224 */ /* 0x008fe200078e0a07 */
[----:B------:R-:W-:Y:S01]  /*4840*/  SHF.R.U32.HI R3, RZ, R6, R3 ;  /* 0x00000006ff037219 */ /* 0x000fe20000011603 */
[----:B------:R-:W-:-:S04]  /*4850*/  FMUL R6, R0, UR4 ;  /* 0x0000000400067c20 */ /* 0x000fc80008400000 */
[----:B------:R-:W1:Y:S01]  /*4860*/  LDC R21, c[0x0][0x148] ;  /* 0x00005200ff157b82 */ /* 0x000e620000000800 */
[----:B------:R3:W0:Y:S01]  /*4870*/  F2I.U32.TRUNC.NTZ R14, R6 ;  /* 0x00000006000e7305 */ /* 0x000622000020f000 */
[-CC-:B--2---:R-:W-:Y:S02]  /*4880*/  SHF.R.U64 R13, R10, R8.reuse, R3.reuse ;  /* 0x000000080a0d7219 */ /* 0x184fe40000001203 */
[----:B------:R-:W-:-:S04]  /*4890*/  SHF.R.U32.HI R0, RZ, R8, R3 ;  /* 0x00000008ff007219 */ /* 0x000fc80000011603 */
[----:B-----5:R-:W2:Y:S01]  /*48a0*/  LDC R24, c[0x0][0x648] ;  /* 0x00019200ff187b82 */ /* 0x020ea20000000800 */
[-CC-:B----4-:R-:W-:Y:S02]  /*48b0*/  SHF.R.U64 R15, R13, R11.reuse, R0.reuse ;  /* 0x0000000b0d0f7219 */ /* 0x190fe40000001200 */
[----:B------:R-:W-:-:S03]  /*48c0*/  SHF.R.U32.HI R5, RZ, R11, R0 ;  /* 0x0000000bff057219 */ /* 0x000fc60000011600 */
[----:B------:R-:W-:Y:S02]  /*48d0*/  IMAD.MOV.U32 R4, RZ, RZ, R15 ;  /* 0x000000ffff047224 */ /* 0x000fe400078e000f */
[----:B------:R-:W4:Y:S01]  /*48e0*/  LDC R28, c[0x0][0x638] ;  /* 0x00018e00ff1c7b82 */ /* 0x000f220000000800 */
[----:B0-----:R-:W-:-:S07]  /*48f0*/  IMAD R25, R9, R7, R12 ;  /* 0x0000000709197224 */ /* 0x001fce00078e020c */
[----:B------:R-:W0:Y:S08]  /*4900*/  LDC R29, c[0x0][0x610] ;  /* 0x00018400ff1d7b82 */ /* 0x000e300000000800 */
[----:B------:R-:W0:Y:S01]  /*4910*/  LDC R30, c[0x0][0x600] ;  /* 0x00018000ff1e7b82 */ /* 0x000e220000000800 */
[----:B-123--:R-:W-:Y:S05]  /*4920*/  @!P0 BRA `(.L_x_93) ;  /* 0x0000000000288947 */ /* 0x00efea0003800000 */
        /* <DEDUP_REMOVED lines=10> */
.L_x_93:
[----:B------:R-:W-:Y:S01]  /*49d0*/  ISETP.NE.AND P0, PT, R2, 0x1, PT ;  /* 0x000000010200780c */ /* 0x000fe20003f05270 */
[----:B------:R-:W-:Y:S01]  /*49e0*/  IMAD.MOV R14, RZ, RZ, -R14 ;  /* 0x000000ffff0e7224 */ /* 0x000fe200078e0a0e */
[----:B------:R-:W-:Y:S02]  /*49f0*/  SHF.R.U64 R3, R4, R24, R5 ;  /* 0x0000001804037219 */ /* 0x000fe40000001205 */
[----:B------:R-:W-:Y:S02]  /*4a00*/  LOP3.LUT R0, R13, R64, RZ, 0xc0, !PT ;  /* 0x000000400d007212 */ /* 0x000fe400078ec0ff */
[----:B------:R-:W-:Y:S01]  /*4a10*/  LOP3.LUT R10, R10, R63, RZ, 0xc0, !PT ;  /* 0x0000003f0a0a7212 */ /* 0x000fe200078ec0ff */
[----:B------:R-:W-:Y:S02]  /*4a20*/  IMAD.MOV R4, RZ, RZ, -R3 ;  /* 0x000000ffff047224 */ /* 0x000fe400078e0a03 */
[----:B------:R-:W-:Y:S02]  /*4a30*/  IMAD R0, R59, R3, R0 ;  /* 0x000000033b007224 */ /* 0x000fe400078e0200 */
[----:B----4-:R-:W-:-:S02]  /*4a40*/  IMAD R3, R4, R28, R15 ;  /* 0x0000001c04037224 */ /* 0x010fc400078e020f */
[----:B------:R-:W-:Y:S02]  /*4a50*/  @P0 IMAD R25, R21, R14, R20 ;  /* 0x0000000e15190224 */ /* 0x000fe400078e0214 */
[----:B0-----:R-:W-:Y:S02]  /*4a60*/  IMAD R5, R3, R30, R10 ;  /* 0x0000001e03057224 */ /* 0x001fe400078e020a */
[----:B------:R-:W-:Y:S02]  /*4a70*/  IMAD R0, R0, R29, R25 ;  /* 0x0000001d00007224 */ /* 0x000fe400078e0219 */
[----:B------:R-:W-:-:S03]  /*4a80*/  IMAD.MOV.U32 R4, RZ, RZ, 0x1 ;  /* 0x00000001ff047424 */ /* 0x000fc600078e00ff */
[----:B------:R-:W-:Y:S02]  /*4a90*/  SEL R68, R5, R0, !P0 ;  /* 0x0000000005447207 */ /* 0x000fe40004000000 */
[----:B------:R-:W-:Y:S02]  /*4aa0*/  PRMT R3, R4, 0x7610, R3 ;  /* 0x0000761004037816 */ /* 0x000fe40000000003 */
[----:B------:R-:W-:-:S07]  /*4ab0*/  SEL R0, R0, R5, !P0 ;  /* 0x0000000500007207 */ /* 0x000fce0004000000 */
.L_x_91:
[----:B------:R-:W-:Y:S01]  /*4ac0*/  UIMAD.WIDE.U32 UR4, UR42, 0x24924925, URZ ;  /* 0x249249252a0478a5 */ /* 0x000fe2000f8e003f */
[----:B------:R-:W-:Y:S01]  /*4ad0*/  LOP3.LUT P0, RZ, R3, 0xff, RZ, 0xc0, !PT ;  /* 0x000000ff03ff7812 */ /* 0x000fe2000780c0ff */
[----:B------:R-:W-:Y:S02]  /*4ae0*/  IMAD.MOV.U32 R69, RZ, RZ, R0 ;  /* 0x000000ffff457224 */ /* 0x000fe400078e0000 */
[----:B------:R-:W-:-:S04]  /*4af0*/  UIADD3 UR4, UR42, -UR5, URZ ;  /* 0x800000052a047290 */ /* 0x000fc8000fffe03f */
[----:B------:R-:W-:-:S04]  /*4b00*/  ULEA.HI UR4, UR4, UR5, URZ, 0x1f ;  /* 0x0000000504047291 */ /* 0x000fc8000f8ff83f */
[----:B------:R-:W-:-:S04]  /*4b10*/  USHF.R.U32.HI UR4, URZ, 0x2, UR4 ;  /* 0x000000023f047899 */ /* 0x000fc80008011604 */
[----:B------:R-:W-:Y:S01]  /*4b20*/  UIMAD UR42, UR4, -0x7, UR42 ;  /* 0xfffffff9042a78a4 */ /* 0x000fe2000f8e022a */
[----:B------:R-:W-:Y:S11]  /*4b30*/  @P0 BRA `(.L_x_94) ;  /* 0xffffffc400b80947 */ /* 0x000ff6000383ffff */
[----:B------:R-:W-:Y:S05]  /*4b40*/  EXIT ;  /* 0x000000000000794d */ /* 0x000fea0003800000 */
.L_x_3:
        /* <DEDUP_REMOVED lines=26> */
.L_x_96:
[--C-:B------:R-:W-:Y:S01]  /*4cf0*/  SHF.R.U64 R14, R12, R20, R13.reuse ;  /* 0x000000140c0e7219 */ /* 0x100fe2000000120d */
[----:B------:R-:W0:Y:S01]  /*4d00*/  LDC R24, c[0x0][0x618] ;  /* 0x00018600ff187b82 */ /* 0x000e220000000800 */
[----:B------:R-:W-:Y:S01]  /*4d10*/  I2FP.F32.U32 R8, R6 ;  /* 0x0000000600087245 */ /* 0x000fe20000201000 */
[----:B------:R-:W-:Y:S01]  /*4d20*/  ULDC UR4, c[0x0][0x150] ;  /* 0x0000540000047ab9 */ /* 0x000fe20000000800 */
[----:B------:R-:W-:Y:S02]  /*4d30*/  SHF.R.U32.HI R7, RZ, R20, R13 ;  /* 0x00000014ff077219 */ /* 0x000fe4000001160d */
[----:B------:R-:W-:Y:S01]  /*4d40*/  IADD3 R11, P0, RZ, -R14, RZ ;  /* 0x8000000eff0b7210 */ /* 0x000fe20007f1e0ff */
[----:B------:R-:W-:Y:S01]  /*4d50*/  FMUL R13, R8, UR4 ;  /* 0x00000004080d7c20 */ /* 0x000fe20008400000 */
[----:B------:R-:W-:Y:S01]  /*4d60*/  ULDC UR4, c[0x0][0x154] ;  /* 0x0000550000047ab9 */ /* 0x000fe20000000800 */
[----:B------:R-:W1:Y:S02]  /*4d70*/  LDC.64 R26, c[0x0][0x640] ;  /* 0x00019000ff1a7b82 */ /* 0x000e640000000a00 */
[----:B------:R-:W-:-:S02]  /*4d80*/  IMAD.X R7, RZ, RZ, ~R7, P0 ;  /* 0x000000ffff077224 */ /* 0x000fc400000e0e07 */
[----:B------:R-:W2:Y:S01]  /*4d90*/  F2I.U32.TRUNC.NTZ R13, R13 ;  /* 0x0000000d000d7305 */ /* 0x000ea2000020f000 */
[----:B------:R-:W-:-:S03]  /*4da0*/  IMAD.WIDE.U32 R8, R11, R22, R16 ;  /* 0x000000160b087225 */ /* 0x000fc600078e0010 */
[----:B------:R-:W3:Y:S01]  /*4db0*/  LDC R15, c[0x0][0x144] ;  /* 0x00005100ff0f7b82 */ /* 0x000ee20000000800 */
[----:B------:R-:W-:-:S04]  /*4dc0*/  IMAD R10, R7, R22, RZ ;  /* 0x00000016070a7224 */ /* 0x000fc800078e02ff */
[----:B------:R-:W-:Y:S02]  /*4dd0*/  IMAD R7, R11, R23, R10 ;  /* 0x000000170b077224 */ /* 0x000fe400078e020a */
[----:B------:R-:W-:Y:S01]  /*4de0*/  IMAD.MOV.U32 R10, RZ, RZ, -0x1 ;  /* 0xffffffffff0a7424 */ /* 0x000fe200078e00ff */
[----:B------:R-:W4:Y:S01]  /*4df0*/  LDC R20, c[0x0][0x608] ;  /* 0x00018200ff147b82 */ /* 0x000f220000000800 */
[----:B------:R-:W-:Y:S01]  /*4e00*/  IMAD.IADD R7, R9, 0x1, R7 ;  /* 0x0000000109077824 */ /* 0x000fe200078e0207 */
[----:B------:R-:W-:-:S04]  /*4e10*/  I2FP.F32.U32 R9, R5 ;  /* 0x0000000500097245 */ /* 0x000fc80000201000 */
[-C--:B0-----:R-:W-:Y:S01]  /*4e20*/  SHF.R.U64 R12, R8, R24.reuse, R7 ;  /* 0x00000018080c7219 */ /* 0x081fe20000001207 */
[----:B--2---:R-:W-:Y:S01]  /*4e30*/  IMAD.MOV R8, RZ, RZ, -R13 ;  /* 0x000000ffff087224 */ /* 0x004fe200078e0a0d */
[----:B------:R-:W0:Y:S01]  /*4e40*/  LDC R11, c[0x0][0x658] ;  /* 0x00019600ff0b7b82 */ /* 0x000e220000000800 */
[----:B-1----:R-:W-:Y:S01]  /*4e50*/  ISETP.NE.U32.AND P0, PT, R26, RZ, PT ;  /* 0x000000ff1a00720c */ /* 0x002fe20003f05070 */
[----:B------:R-:W-:Y:S01]  /*4e60*/  FMUL R9, R9, UR4 ;  /* 0x0000000409097c20 */ /* 0x000fe20008400000 */
[----:B------:R-:W-:Y:S02]  /*4e70*/  SHF.R.U32.HI R7, RZ, R24, R7 ;  /* 0x00000018ff077219 */ /* 0x000fe40000011607 */
[----:B------:R-:W-:-:S03]  /*4e80*/  ISETP.NE.AND.EX P0, PT, R27, RZ, PT, P0 ;  /* 0x000000ff1b00720c */ /* 0x000fc60003f05300 */
[----:B------:R-:W1:Y:S01]  /*4e90*/  LDC R22, c[0x0][0x148] ;  /* 0x00005200ff167b82 */ /* 0x000e620000000800 */
[----:B---3--:R-:W-:Y:S02]  /*4ea0*/  IMAD R23, R15, R8, R6 ;  /* 0x000000080f177224 */ /* 0x008fe400078e0206 */
[----:B------:R-:W-:-:S05]  /*4eb0*/  IMAD.MOV.U32 R8, RZ, RZ, 0x1 ;  /* 0x00000001ff087424 */ /* 0x000fca00078e00ff */
[----:B------:R-:W2:Y:S01]  /*4ec0*/  LDC R21, c[0x0][0x600] ;  /* 0x00018000ff157b82 */ /* 0x000ea20000000800 */
[-CC-:B----4-:R-:W-:Y:S02]  /*4ed0*/  SHF.R.U64 R15, R12, R20.reuse, R7.reuse ;  /* 0x000000140c0f7219 */ /* 0x190fe40000001207 */
[----:B------:R-:W-:Y:S02]  /*4ee0*/  SHF.R.U32.HI R6, RZ, R20, R7 ;  /* 0x00000014ff067219 */ /* 0x000fe40000011607 */
[----:B------:R3:W4:Y:S03]  /*4ef0*/  F2I.U32.TRUNC.NTZ R20, R9 ;  /* 0x0000000900147305 */ /* 0x000726000020f000 */
[----:B------:R-:W1:Y:S01]  /*4f00*/  LDC R25, c[0x0][0x648] ;  /* 0x00019200ff197b82 */ /* 0x000e620000000800 */
[-C--:B0-----:R-:W-:Y:S02]  /*4f10*/  SHF.R.U64 R19, R15, R11.reuse, R6 ;  /* 0x0000000b0f137219 */ /* 0x081fe40000001206 */
[----:B------:R-:W-:-:S02]  /*4f20*/  SHF.L.U32 R10, R10, R11, RZ ;  /* 0x0000000b0a0a7219 */ /* 0x000fc400000006ff */
[-C--:B------:R-:W-:Y:S01]  /*4f30*/  SHF.R.U32.HI R7, RZ, R11.reuse, R6 ;  /* 0x0000000bff077219 */ /* 0x080fe20000011606 */
[----:B------:R-:W-:Y:S01]  /*4f40*/  IMAD.MOV.U32 R6, RZ, RZ, R19 ;  /* 0x000000ffff067224 */ /* 0x000fe200078e0013 */
[----:B------:R-:W-:Y:S01]  /*4f50*/  SHF.L.U32 R24, R8, R11, RZ ;  /* 0x0000000b08187219 */ /* 0x000fe200000006ff */
[----:B------:R-:W0:Y:S01]  /*4f60*/  LDC R28, c[0x0][0x638] ;  /* 0x00018e00ff1c7b82 */ /* 0x000e220000000800 */
[----:B------:R-:W-:-:S07]  /*4f70*/  LOP3.LUT R30, RZ, R10, RZ, 0x33, !PT ;  /* 0x0000000aff1e7212 */ /* 0x000fce00078e33ff */
[----:B------:R-:W0:Y:S01]  /*4f80*/  LDC R29, c[0x0][0x610] ;  /* 0x00018400ff1d7b82 */ /* 0x000e220000000800 */
[----:B---34-:R-:W-:Y:S05]  /*4f90*/  @!P0 BRA `(.L_x_97) ;  /* 0x0000000000288947 */ /* 0x018fea0003800000 */
[----:B------:R-:W3:Y:S02]  /*4fa0*/  LDC R6, c[0x0][0x64c] ;  /* 0x00019300ff067b82 */ /* 0x000ee40000000800 */
[----:B---3--:R-:W-:-:S05]  /*4fb0*/  IADD3 R11, P0, R19, R6, RZ ;  /* 0x00000006130b7210 */ /* 0x008fca0007f1e0ff */
        /* <DEDUP_REMOVED lines=8> */
.L_x_97:
[----:B------:R-:W-:Y:S01]  /*5040*/  ISETP.NE.AND P0, PT, R2, 0x1, PT ;  /* 0x000000010200780c */ /* 0x000fe20003f05270 */
[----:B--2---:R-:W-:Y:S01]  /*5050*/  VIADD R9, R21, 0xffffffff ;  /* 0xffffffff15097836 */ /* 0x004fe20000000000 */
[----:B-1----:R-:W-:Y:S01]  /*5060*/  SHF.R.U64 R7, R6, R25, R7 ;  /* 0x0000001906077219 */ /* 0x002fe20000001207 */
[----:B------:R-:W-:Y:S01]  /*5070*/  IMAD.MOV R20, RZ, RZ, -R20 ;  /* 0x000000ffff147224 */ /* 0x000fe200078e0a14 */
[----:B------:R-:W-:Y:S02]  /*5080*/  LOP3.LUT R6, R15, R30, RZ, 0xc0, !PT ;  /* 0x0000001e0f067212 */ /* 0x000fe400078ec0ff */
[----:B------:R-:W-:Y:S01]  /*5090*/  LOP3.LUT R12, R12, R9, RZ, 0xc0, !PT ;  /* 0x000000090c0c7212 */ /* 0x000fe200078ec0ff */
[----:B------:R-:W-:Y:S02]  /*50a0*/  IMAD.MOV R8, RZ, RZ, -R7 ;  /* 0x000000ffff087224 */ /* 0x000fe400078e0a07 */
[----:B------:R-:W-:Y:S02]  /*50b0*/  IMAD R6, R24, R7, R6 ;  /* 0x0000000718067224 */ /* 0x000fe400078e0206 */
[----:B------:R-:W-:-:S02]  /*50c0*/  IMAD.MOV.U32 R9, RZ, RZ, 0x1 ;  /* 0x00000001ff097424 */ /* 0x000fc400078e00ff */
[----:B------:R-:W-:Y:S02]  /*50d0*/  @P0 IMAD R23, R22, R20, R5 ;  /* 0x0000001416170224 */ /* 0x000fe400078e0205 */
[----:B0-----:R-:W-:Y:S02]  /*50e0*/  IMAD R5, R8, R28, R19 ;  /* 0x0000001c08057224 */ /* 0x001fe400078e0213 */
[----:B------:R-:W-:Y:S02]  /*50f0*/  IMAD R19, R6, R29, R23 ;  /* 0x0000001d06137224 */ /* 0x000fe400078e0217 */
[----:B------:R-:W-:Y:S02]  /*5100*/  IMAD R6, R5, R21, R12 ;  /* 0x0000001505067224 */ /* 0x000fe400078e020c */
[----:B------:R-:W-:-:S03]  /*5110*/  IMAD.MOV.U32 R8, RZ, RZ, R14 ;  /* 0x000000ffff087224 */ /* 0x000fc600078e000e */
[----:B------:R-:W-:Y:S02]  /*5120*/  SEL R20, R6, R19, !P0 ;  /* 0x0000001306147207 */ /* 0x000fe40004000000 */
[----:B------:R-:W-:-:S07]  /*5130*/  SEL R19, R19, R6, !P0 ;  /* 0x0000000613137207 */ /* 0x000fce0004000000 */
.L_x_95:
[----:B------:R-:W-:-:S08]  /*5140*/  NOP ;  /* 0x0000000000007918 */ /* 0x000fd00000000000 */
[----:B------:R-:W0:-:S00]  /*5150*/  USETMAXREG.DEALLOC.CTAPOOL 0x28 ;  /* 0x00000028000079c8 */ /* 0x000e0000080e0500 */
[----:B0-----:R-:W-:-:S13]  /*5160*/  ISETP.NE.AND P0, PT, R0, RZ, PT ;  /* 0x000000ff0000720c */ /* 0x001fda0003f05270 */
[----:B------:R-:W-:Y:S05]  /*5170*/  @P0 EXIT ;  /* 0x000000000000094d */ /* 0x000fea0003800000 */
[----:B------:R-:W-:Y:S01]  /*5180*/  LOP3.LUT P0, RZ, R9, 0xff, RZ, 0xc0, !PT ;  /* 0x000000ff09ff7812 */ /* 0x000fe2000780c0ff */
[----:B------:R-:W-:Y:S02]  /*5190*/  IMAD.MOV.U32 R0, RZ, RZ, 0x1 ;  /* 0x00000001ff007424 */ /* 0x000fe400078e00ff */
[----:B------:R-:W-:-:S10]  /*51a0*/  IMAD.MOV.U32 R12, RZ, RZ, RZ ;  /* 0x000000ffff0c7224 */ /* 0x000fd400078e00ff */
[----:B------:R-:W-:Y:S05]  /*51b0*/  @!P0 BRA `(.L_x_98) ;  /* 0x0000000c004c8947 */ /* 0x000fea0003800000 */
[----:B------:R-:W0:Y:S01]  /*51c0*/  LDC R0, c[0x0][0x28c] ;  /* 0x0000a300ff007b82 */ /* 0x000e220000000800 */
[----:B------:R-:W-:Y:S01]  /*51d0*/  LOP3.LUT P0, RZ, R3, 0x1f, RZ, 0xc0, !PT ;  /* 0x0000001f03ff7812 */ /* 0x000fe2000780c0ff */
[----:B------:R-:W-:Y:S01]  /*51e0*/  ULDC UR5, c[0x0][0x658] ;  /* 0x0001960000057ab9 */ /* 0x000fe20000000800 */
[----:B------:R-:W-:Y:S01]  /*51f0*/  UMOV UR6, 0xffffffff ;  /* 0xffffffff00067882 */ /* 0x000fe20000000000 */
[----:B------:R-:W-:Y:S01]  /*5200*/  BSSY B0, `(.L_x_98) ;  /* 0x00000ce000007945 */ /* 0x000fe20003800000 */
[----:B------:R-:W-:Y:S01]  /*5210*/  USHF.L.U32 UR6, UR6, UR5, URZ ;  /* 0x0000000506067299 */ /* 0x000fe2000800063f */
[C---:B------:R-:W-:Y:S01]  /*5220*/  ISETP.NE.AND P2, PT, R4.reuse, RZ, PT ;  /* 0x000000ff0400720c */ /* 0x040fe20003f45270 */
[----:B------:R-:W-:Y:S01]  /*5230*/  IMAD.MOV.U32 R13, RZ, RZ, 0x1 ;  /* 0x00000001ff0d7424 */ /* 0x000fe200078e00ff */
[----:B------:R-:W-:Y:S01]  /*5240*/  ISETP.NE.OR P0, PT, R4, RZ, !P0 ;  /* 0x000000ff0400720c */ /* 0x000fe20004705670 */
[----:B------:R-:W-:Y:S01]  /*5250*/  IMAD.MOV.U32 R12, RZ, RZ, RZ ;  /* 0x000000ffff0c7224 */ /* 0x000fe200078e00ff */
[----:B------:R-:W-:Y:S01]  /*5260*/  LOP3.LUT R11, R18, 0x2, RZ, 0xfc, !PT ;  /* 0x00000002120b7812 */ /* 0x000fe200078efcff */
[----:B------:R-:W-:Y:S01]  /*5270*/  ULDC UR4, c[0x0][0x600] ;  /* 0x0001800000047ab9 */ /* 0x000fe20000000800 */
[----:B------:R-:W-:Y:S01]  /*5280*/  UMOV UR7, 0x1 ;  /* 0x0000000100077882 */ /* 0x000fe20000000000 */
[----:B------:R-:W-:-:S02]  /*5290*/  UIADD3 UR4, UR4, -0x1, URZ ;  /* 0xffffffff04047890 */ /* 0x000fc4000fffe03f */
[----:B------:R-:W-:Y:S02]  /*52a0*/  USHF.L.U32 UR5, UR7, UR5, URZ ;  /* 0x0000000507057299 */ /* 0x000fe4000800063f */
[----:B------:R-:W-:Y:S01]  /*52b0*/  ULOP3.LUT UR13, URZ, UR6, URZ, 0x33, !UPT ;  /* 0x000000063f0d7292 */ /* 0x000fe2000f8e333f */
[----:B------:R-:W-:Y:S01]  /*52c0*/  ULDC.64 UR22, c[0x0][0x198] ;  /* 0x0000660000167ab9 */ /* 0x000fe20000000a00 */
[----:B0-----:R-:W-:-:S05]  /*52d0*/  VIADD R0, R0, 0x7f ;  /* 0x0000007f00007836 */ /* 0x001fca0000000000 */
[----:B------:R-:W-:-:S04]  /*52e0*/  SHF.R.S32.HI R3, RZ, 0x1f, R0 ;  /* 0x0000001fff037819 */ /* 0x000fc80000011400 */
[----:B------:R-:W-:Y:S01]  /*52f0*/  LEA.HI R3, R3, R0, RZ, 0x7 ;  /* 0x0000000003037211 */ /* 0x000fe200078f38ff */
[----:B------:R-:W-:-:S03]  /*5300*/  IMAD.MOV.U32 R0, RZ, RZ, 0x1 ;  /* 0x00000001ff007424 */ /* 0x000fc600078e00ff */
[----:B------:R-:W-:-:S05]  /*5310*/  SHF.R.S32.HI R3, RZ, 0x7, R3 ;  /* 0x00000007ff037819 */ /* 0x000fca0000011403 */
[----:B------:R-:W-:-:S07]  /*5320*/  VIADD R10, R3, 0x1 ;  /* 0x00000001030a7836 */ /* 0x000fce0000000000 */
.L_x_110:
[----:B------:R-:W-:-:S03]  /*5330*/  UMOV UR6, 0xffffffff ;  /* 0xffffffff00067882 */ /* 0x000fc60000000000 */
[----:B------:R-:W-:Y:S05]  /*5340*/  BRA.DIV UR6, `(.L_x_99) ;  /* 0x0000001206407947 */ /* 0x000fea000b800000 */
[----:B------:R-:W-:-:S13]  /*5350*/  ELECT P6, URZ, PT ;  /* 0x00000000003f782f */ /* 0x000fda00038c0000 */
.L_x_124:
[----:B------:R-:W0:Y:S01]  /*5360*/  LDC R4, c[0x0][0x28c] ;  /* 0x0000a300ff047b82 */ /* 0x000e220000000800 */
[----:B------:R-:W-:Y:S01]  /*5370*/  BSSY B1, `(.L_x_100) ;  /* 0x0000043000017945 */ /* 0x000fe20003800000 */
[----:B0-----:R-:W-:-:S13]  /*5380*/  ISETP.LT.OR P6, PT, R4, 0x1, !P6 ;  /* 0x000000010400780c */ /* 0x001fda00077c1670 */
[----:B------:R-:W-:Y:S05]  /*5390*/  @P6 BRA `(.L_x_101) ;  /* 0x0000000400006947 */ /* 0x000fea0003800000 */
[----:B------:R-:W-:Y:S02]  /*53a0*/  IMAD.SHL.U32 R19, R19, 0x80, RZ ;  /* 0x0000008013137824 */ /* 0x000fe400078e00ff */
[----:B------:R-:W-:Y:S02]  /*53b0*/  IMAD.SHL.U32 R20, R20, 0x40, RZ ;  /* 0x0000004014147824 */ /* 0x000fe400078e00ff */
[----:B------:R-:W-:Y:S02]  /*53c0*/  IMAD.MOV.U32 R21, RZ, RZ, RZ ;  /* 0x000000ffff157224 */ /* 0x000fe400078e00ff */
[----:B------:R-:W-:Y:S02]  /*53d0*/  IMAD.MOV.U32 R4, RZ, RZ, R10 ;  /* 0x000000ffff047224 */ /* 0x000fe400078e000a */
[----:B------:R-:W-:Y:S02]  /*53e0*/  IMAD.MOV.U32 R5, RZ, RZ, R0 ;  /* 0x000000ffff057224 */ /* 0x000fe400078e0000 */
[----:B------:R-:W-:-:S07]  /*53f0*/  IMAD.MOV.U32 R6, RZ, RZ, R12 ;  /* 0x000000ffff067224 */ /* 0x000fce00078e000c */
.L_x_105:
[----:B------:R-:W0:Y:S01]  /*5400*/  S2R R14, SR_CgaCtaId ;  /* 0x00000000000e7919 */ /* 0x000e220000008800 */
[----:B------:R-:W-:Y:S01]  /*5410*/  MOV R7, 0x400 ;  /* 0x0000040000077802 */ /* 0x000fe20000000f00 */
[----:B------:R-:W1:Y:S03]  /*5420*/  @!P2 LDC R9, c[0x0][0x500] ;  /* 0x00014000ff09ab82 */ /* 0x000e660000000800 */
[----:B0-----:R-:W-:Y:S02]  /*5430*/  LEA R15, R14, R7, 0x18 ;  /* 0x000000070e0f7211 */ /* 0x001fe400078ec0ff */
[----:B------:R-:W-:-:S03]  /*5440*/  SHF.L.U32 R7, R5, 0x1f, RZ ;  /* 0x0000001f05077819 */ /* 0x000fc600000006ff */
[----:B------:R-:W-:-:S04]  /*5450*/  IMAD R14, R6, 0x8, R15 ;  /* 0x00000008060e7824 */ /* 0x000fc800078e020f */
[----:B------:R-:W0:Y:S02]  /*5460*/  SYNCS.PHASECHK.TRANS64.TRYWAIT P1, [R14+URZ+0x38], R7 ;  /* 0x000038070e0075a7 */ /* 0x000e24000802017f */
[----:B01----:R-:W-:Y:S05]  /*5470*/  @!P1 BRA `(.L_x_102) ;  /* 0x0000001000149947 */ /* 0x003fea0003800000 */
.L_x_125:
[----:B0-----:R-:W-:Y:S01]  /*5480*/  PRMT R7, R11, 0x9910, RZ ;  /* 0x000099100b077816 */ /* 0x001fe200000000ff */
[----:B------:R0:W-:Y:S03]  /*5490*/  @!P2 SYNCS.ARRIVE.TRANS64 RZ, [R14+URZ], R9 ;  /* 0x000000090effa9a7 */ /* 0x0001e6000800003f */
[----:B------:R-:W-:-:S13]  /*54a0*/  ISETP.NE.AND P1, PT, R7, 0x2, PT ;  /* 0x000000020700780c */ /* 0x000fda0003f25270 */
[----:B0-----:R-:W-:Y:S05]  /*54b0*/  @P1 BRA `(.L_x_103) ;  /* 0x0000000000041947 */ /* 0x001fea0003800000 */
[----:B------:R-:W-:Y:S01]  /*54c0*/  BPT.TRAP 0x1 ;  /* 0x000000040000795c */ /* 0x000fe20000300000 */
.L_x_103:
[----:B------:R-:W-:Y:S05]  /*54d0*/  @P0 BRA `(.L_x_104) ;  /* 0x0000000000040947 */ /* 0x000fea0003800000 */
[----:B------:R-:W-:Y:S01]  /*54e0*/  BPT.TRAP 0x1 ;  /* 0x000000040000795c */ /* 0x000fe20000300000 */
.L_x_104:
[C-C-:B------:R-:W-:Y:S01]  /*54f0*/  IMAD R7, R6.reuse, 0x8000, R15.reuse ;  /* 0x0000800006077824 */ /* 0x140fe200078e020f */
[----:B------:R-:W-:Y:S01]  /*5500*/  R2UR UR34, R21 ;  /* 0x00000000152272ca */ /* 0x000fe200000e0000 */
[----:B------:R-:W-:Y:S01]  /*5510*/  IMAD R15, R6, 0x4000, R15 ;  /* 0x00004000060f7824 */ /* 0x000fe200078e020f */
[----:B------:R-:W-:Y:S01]  /*5520*/  R2UR UR33, R14 ;  /* 0x000000000e2172ca */ /* 0x000fe200000e0000 */
[----:B------:R-:W-:Y:S01]  /*5530*/  VIADD R4, R4, 0xffffffff ;  /* 0xffffffff04047836 */ /* 0x000fe20000000000 */
[----:B------:R-:W-:Y:S01]  /*5540*/  R2UR UR24, R7 ;  /* 0x00000000071872ca */ /* 0x000fe200000e0000 */
[----:B------:R-:W-:Y:S01]  /*5550*/  UIADD3 UR6, UP0, UR22, 0xf0, URZ ;  /* 0x000000f016067890 */ /* 0x000fe2000ff1e03f */
[----:B------:R-:W-:Y:S01]  /*5560*/  R2UR UR8, R15 ;  /* 0x000000000f0872ca */ /* 0x000fe200000e0000 */
[----:B------:R-:W-:Y:S01]  /*5570*/  UIADD3 UR30, UP1, UR22, 0x1f0, URZ ;  /* 0x000001f0161e7890 */ /* 0x000fe2000ff3e03f */
[----:B------:R-:W-:Y:S01]  /*5580*/  R2UR UR36, R8 ;  /* 0x00000000082472ca */ /* 0x000fe200000e0000 */
[----:B------:R-:W-:Y:S01]  /*5590*/  UIADD3.X UR7, URZ, UR23, URZ, UP0, !UPT ;  /* 0x000000173f077290 */ /* 0x000fe200087fe43f */
[----:B------:R-:W-:Y:S01]  /*55a0*/  R2UR UR35, R19 ;  /* 0x00000000132372ca */ /* 0x000fe200000e0000 */
[----:B------:R-:W-:Y:S01]  /*55b0*/  UIADD3.X UR31, URZ, UR23, URZ, UP1, !UPT ;  /* 0x000000173f1f7290 */ /* 0x000fe20008ffe43f */
[----:B------:R-:W-:Y:S01]  /*55c0*/  R2UR UR19, R20 ;  /* 0x00000000141372ca */ /* 0x000fe200000e0000 */
[----:B------:R-:W-:Y:S01]  /*55d0*/  UIADD3 UR26, UR34, 0x40, URZ ;  /* 0x00000040221a7890 */ /* 0x000fe2000fffe03f */
[----:B------:R-:W-:Y:S01]  /*55e0*/  ISETP.GT.AND P3, PT, R4, 0x1, PT ;  /* 0x000000010400780c */ /* 0x000fe20003f64270 */
[----:B------:R-:W-:Y:S01]  /*55f0*/  VIADD R6, R6, 0x1 ;  /* 0x0000000106067836 */ /* 0x000fe20000000000 */
[----:B------:R-:W-:Y:S01]  /*5600*/  UMOV UR14, 0x0 ;  /* 0x00000000000e7882 */ /* 0x000fe20000000000 */
[----:B------:R-:W-:Y:S01]  /*5610*/  UIADD3 UR32, UR24, 0x180, URZ ;  /* 0x0000018018207890 */ /* 0x000fe2000fffe03f */
[----:B------:R-:W-:Y:S01]  /*5620*/  VIADD R21, R21, 0x80 ;  /* 0x0000008015157836 */ /* 0x000fe20000000000 */
[----:B------:R-:W-:Y:S01]  /*5630*/  UIADD3 UR24, UR24, 0x4180, URZ ;  /* 0x0000418018187890 */ /* 0x000fe2000fffe03f */
[----:B------:R-:W-:Y:S01]  /*5640*/  ISETP.NE.AND P1, PT, R6, 0x7, PT ;  /* 0x000000070600780c */ /* 0x000fe20003f25270 */
[----:B------:R-:W-:-:S02]  /*5650*/  UIADD3 UR16, UR8, 0x38180, URZ ;  /* 0x0003818008107890 */ /* 0x000fc4000fffe03f */
[----:B------:R-:W-:Y:S01]  /*5660*/  UIADD3 UR8, UR8, 0x3a180, URZ ;  /* 0x0003a18008087890 */ /* 0x000fe2000fffe03f */
[----:B------:R-:W-:Y:S01]  /*5670*/  SEL R14, RZ, 0x1, P1 ;  /* 0x00000001ff0e7807 */ /* 0x000fe20000800000 */
[----:B------:R-:W-:Y:S01]  /*5680*/  UMOV UR15, 0x10000000 ;  /* 0x10000000000f7882 */ /* 0x000fe20000000000 */
[----:B------:R-:W-:Y:S01]  /*5690*/  UMOV UR25, UR33 ;  /* 0x0000002100197c82 */ /* 0x000fe20008000000 */
[----:B------:R-:W-:Y:S01]  /*56a0*/  UMOV UR28, UR36 ;  /* 0x00000024001c7c82 */ /* 0x000fe20008000000 */
[----:B------:R-:W-:Y:S01]  /*56b0*/  UMOV UR27, UR35 ;  /* 0x00000023001b7c82 */ /* 0x000fe20008000000 */
[----:B------:R-:W-:Y:S01]  /*56c0*/  UMOV UR17, UR33 ;  /* 0x0000002100117c82 */ /* 0x000fe20008000000 */
[----:B------:R-:W-:Y:S01]  /*56d0*/  UMOV UR18, UR34 ;  /* 0x0000002200127c82 */ /* 0x000fe20008000000 */
[----:B------:R-:W-:Y:S01]  /*56e0*/  UMOV UR20, UR36 ;  /* 0x0000002400147c82 */ /* 0x000fe20008000000 */
[----:B------:R0:W-:Y:S01]  /*56f0*/  UTMALDG.3D [UR32], [UR6], desc[UR14] ;  /* 0x00000e20060075b4 */ /* 0x0001e20008011000 */
[----:B------:R-:W-:Y:S01]  /*5700*/  UMOV UR9, UR33 ;  /* 0x0000002100097c82 */ /* 0x000fe20008000000 */
[----:B------:R-:W-:Y:S01]  /*5710*/  UMOV UR11, UR19 ;  /* 0x00000013000b7c82 */ /* 0x000fe20008000000 */
[----:B------:R-:W-:Y:S01]  /*5720*/  UMOV UR12, UR36 ;  /* 0x00000024000c7c82 */ /* 0x000fe20008000000 */
[----:B------:R-:W-:Y:S01]  /*5730*/  UMOV UR10, UR26 ;  /* 0x0000001a000a7c82 */ /* 0x000fe20008000000 */
[----:B------:R-:W-:-:S02]  /*5740*/  LOP3.LUT R5, R5, R14, RZ, 0x3c, !PT ;  /* 0x0000000e05057212 */ /* 0x000fc400078e3cff */
[----:B------:R-:W-:Y:S01]  /*5750*/  SEL R6, R6, RZ, P1 ;  /* 0x000000ff06067207 */ /* 0x000fe20000800000 */
[----:B------:R0:W-:Y:S01]  /*5760*/  UTMALDG.3D [UR24], [UR6], desc[UR14] ;  /* 0x00000e18060075b4 */ /* 0x0001e20008011000 */
[----:B------:R0:W-:Y:S01]  /*5770*/  UTMALDG.3D [UR16], [UR30], desc[UR14] ;  /* 0x00000e101e0075b4 */ /* 0x0001e20008011000 */
[----:B------:R0:W-:Y:S02]  /*5780*/  UTMALDG.3D [UR8], [UR30], desc[UR14] ;  /* 0x00000e081e0075b4 */ /* 0x0001e40008011000 */
[----:B0-----:R-:W-:Y:S05]  /*5790*/  @P3 BRA `(.L_x_105) ;  /* 0xfffffffc00183947 */ /* 0x001fea000383ffff */
.L_x_101:
[----:B------:R-:W-:Y:S05]  /*57a0*/  BSYNC B1 ;  /* 0x0000000000017941 */ /* 0x000fea0003800000 */
.L_x_100:
[----:B------:R-:W-:Y:S01]  /*57b0*/  LOP3.LUT P4, RZ, R13, 0xff, RZ, 0xc0, !PT ;  /* 0x000000ff0dff7812 */ /* 0x000fe2000788c0ff */
[C---:B------:R-:W-:Y:S01]  /*57c0*/  IMAD.IADD R12, R3.reuse, 0x1, R12 ;  /* 0x00000001030c7824 */ /* 0x040fe200078e020c */
[----:B------:R-:W-:Y:S01]  /*57d0*/  ULDC.64 UR6, c[0x0][0x650] ;  /* 0x0001940000067ab9 */ /* 0x000fe20000000a00 */
[C---:B------:R-:W-:Y:S01]  /*57e0*/  ISETP.GE.U32.AND P3, PT, R3.reuse, 0x7, PT ;  /* 0x000000070300780c */ /* 0x040fe20003f66070 */
[----:B------:R-:W-:Y:S01]  /*57f0*/  BSSY B1, `(.L_x_106) ;  /* 0x000006c000017945 */ /* 0x000fe20003800000 */
[C---:B------:R-:W-:Y:S01]  /*5800*/  IMAD.WIDE.U32 R4, R12.reuse, 0x24924925, RZ ;  /* 0x249249250c047825 */ /* 0x040fe200078e00ff */
[C---:B------:R-:W-:Y:S02]  /*5810*/  ISETP.GT.U32.AND P1, PT, R12.reuse, 0x6, PT ;  /* 0x000000060c00780c */ /* 0x040fe40003f24070 */
[----:B------:R-:W-:Y:S01]  /*5820*/  PRMT R13, RZ, 0x7610, R13 ;  /* 0x00007610ff0d7816 */ /* 0x000fe2000000000d */
[----:B------:R-:W-:Y:S01]  /*5830*/  IMAD.IADD R4, R12, 0x1, -R5 ;  /* 0x000000010c047824 */ /* 0x000fe200078e0a05 */
[----:B------:R-:W-:Y:S01]  /*5840*/  ISETP.LT.U32.AND P1, PT, R3, 0x7, P1 ;  /* 0x000000070300780c */ /* 0x000fe20000f21070 */
[----:B------:R-:W-:-:S02]  /*5850*/  IMAD.MOV.U32 R19, RZ, RZ, -0x1 ;  /* 0xffffffffff137424 */ /* 0x000fc400078e00ff */
[----:B------:R-:W0:Y:S01]  /*5860*/  @P4 S2R R7, SR_CgaCtaId ;  /* 0x0000000000074919 */ /* 0x000e220000008800 */
[----:B------:R-:W-:Y:S01]  /*5870*/  @P4 MOV R6, 0x400 ;  /* 0x0000040000064802 */ /* 0x000fe20000000f00 */
[----:B------:R-:W-:Y:S01]  /*5880*/  IMAD.MOV.U32 R20, RZ, RZ, -0x1 ;  /* 0xffffffffff147424 */ /* 0x000fe200078e00ff */
[----:B------:R-:W-:Y:S01]  /*5890*/  LEA.HI R4, R4, R5, RZ, 0x1f ;  /* 0x0000000504047211 */ /* 0x000fe200078ff8ff */
[----:B------:R-:W-:-:S03]  /*58a0*/  IMAD.MOV.U32 R8, RZ, RZ, -0x1 ;  /* 0xffffffffff087424 */ /* 0x000fc600078e00ff */
[--C-:B------:R-:W-:Y:S02]  /*58b0*/  SHF.R.U32.HI R5, RZ, 0x2, R4.reuse ;  /* 0x00000002ff057819 */ /* 0x100fe40000011604 */
[----:B------:R-:W-:-:S03]  /*58c0*/  PRMT R4, RZ, 0x7610, R4 ;  /* 0x00007610ff047816 */ /* 0x000fc60000000004 */
[----:B------:R-:W-:Y:S01]  /*58d0*/  IMAD R12, R5, -0x7, R12 ;  /* 0xfffffff9050c7824 */ /* 0x000fe200078e020c */
[----:B0-----:R-:W-:Y:S02]  /*58e0*/  @P4 LEA R6, R7, R6, 0x18 ;  /* 0x0000000607064211 */ /* 0x001fe400078ec0ff */
[----:B------:R-:W-:Y:S02]  /*58f0*/  SEL R7, RZ, 0x1, !P1 ;  /* 0x00000001ff077807 */ /* 0x000fe40004800000 */
[----:B------:R-:W-:Y:S01]  /*5900*/  IADD3 R16, P1, R16, UR38, RZ ;  /* 0x0000002610107c10 */ /* 0x000fe2000ff3e0ff */
[----:B------:R0:W-:Y:S01]  /*5910*/  @P4 SYNCS.ARRIVE.TRANS64.A1T0 RZ, [R6+URZ+0x88], RZ ;  /* 0x000088ff06ff49a7 */ /* 0x0001e2000810003f */
[----:B------:R-:W-:Y:S02]  /*5920*/  LOP3.LUT R0, R0, R7, RZ, 0x3c, !PT ;  /* 0x0000000700007212 */ /* 0x000fe400078e3cff */
[----:B------:R-:W-:Y:S02]  /*5930*/  IADD3.X R17, R17, UR41, RZ, P1, !PT ;  /* 0x0000002911117c10 */ /* 0x000fe40008ffe4ff */
[----:B------:R-:W-:-:S02]  /*5940*/  ISETP.GE.U32.AND P1, PT, R16, UR6, PT ;  /* 0x0000000610007c0c */ /* 0x000fc4000bf26070 */
[----:B------:R-:W-:Y:S02]  /*5950*/  @P3 LOP3.LUT R0, R0, 0x1, R5, 0x78, !PT ;  /* 0x0000000100003812 */ /* 0x000fe400078e7805 */
[----:B------:R-:W-:-:S13]  /*5960*/  ISETP.GE.U32.AND.EX P1, PT, R17, UR7, PT, P1 ;  /* 0x0000000711007c0c */ /* 0x000fda000bf26110 */
[----:B0-----:R-:W-:Y:S05]  /*5970*/  @P1 BRA `(.L_x_107) ;  /* 0x00000004004c1947 */ /* 0x001fea0003800000 */
[----:B------:R-:W-:Y:S01]  /*5980*/  ULDC.64 UR6, c[0x0][0x628] ;  /* 0x00018a0000067ab9 */ /* 0x000fe20000000a00 */
[----:B------:R-:W0:Y:S01]  /*5990*/  S2R R15, SR_CTAID.X ;  /* 0x00000000000f7919 */ /* 0x000e220000002500 */
[----:B------:R-:W-:Y:S01]  /*59a0*/  ISETP.NE.U32.AND P1, PT, RZ, UR6, PT ;  /* 0x00000006ff007c0c */ /* 0x000fe2000bf25070 */
[----:B------:R-:W-:Y:S01]  /*59b0*/  ULDC UR9, c[0x0][0x630] ;  /* 0x00018c0000097ab9 */ /* 0x000fe20000000800 */
[----:B------:R-:W-:Y:S01]  /*59c0*/  IMAD.MOV.U32 R4, RZ, RZ, R16 ;  /* 0x000000ffff047224 */ /* 0x000fe200078e0010 */
[----:B------:R-:W1:Y:S01]  /*59d0*/  S2R R14, SR_CTAID.Y ;  /* 0x00000000000e7919 */ /* 0x000e620000002600 */
[----:B------:R-:W-:Y:S01]  /*59e0*/  ISETP.NE.AND.EX P1, PT, RZ, UR7, PT, P1 ;  /* 0x00000007ff007c0c */ /* 0x000fe2000bf25310 */
[----:B------:R-:W-:-:S12]  /*59f0*/  IMAD.MOV.U32 R5, RZ, RZ, R17 ;  /* 0x000000ffff057224 */ /* 0x000fd800078e0011 */
[----:B------:R-:W-:Y:S05]  /*5a00*/  @!P1 BRA `(.L_x_108) ;  /* 0x0000000000289947 */ /* 0x000fea0003800000 */
[----:B------:R-:W-:Y:S02]  /*5a10*/  ULDC UR8, c[0x0][0x634] ;  /* 0x00018d0000087ab9 */ /* 0x000fe40000000800 */
[----:B------:R-:W-:-:S05]  /*5a20*/  IADD3 R9, P1, R16, UR8, RZ ;  /* 0x0000000810097c10 */ /* 0x000fca000ff3e0ff */
[----:B------:R-:W-:-:S04]  /*5a30*/  IMAD.X R19, RZ, RZ, R17, P1 ;  /* 0x000000ffff137224 */ /* 0x000fc800008e0611 */
[----:B------:R-:W-:-:S04]  /*5a40*/  IMAD.WIDE.U32 R6, R19, UR6, RZ ;  /* 0x0000000613067c25 */ /* 0x000fc8000f8e00ff */
[----:B------:R-:W-:-:S04]  /*5a50*/  IMAD.WIDE.U32 R6, P1, R9, UR7, R6 ;  /* 0x0000000709067c25 */ /* 0x000fc8000f820006 */
[----:B------:R-:W-:-:S04]  /*5a60*/  IMAD.WIDE.U32 R8, R9, UR6, RZ ;  /* 0x0000000609087c25 */ /* 0x000fc8000f8e00ff */
[----:B------:R-:W-:Y:S01]  /*5a70*/  IMAD.X R5, RZ, RZ, RZ, P1 ;  /* 0x000000ffff057224 */ /* 0x000fe200008e06ff */
[----:B------:R-:W-:Y:S01]  /*5a80*/  IADD3 RZ, P1, R9, R6, RZ ;  /* 0x0000000609ff7210 */ /* 0x000fe20007f3e0ff */
[----:B------:R-:W-:-:S04]  /*5a90*/  IMAD.MOV.U32 R4, RZ, RZ, R7 ;  /* 0x000000ffff047224 */ /* 0x000fc800078e0007 */
[----:B------:R-:W-:-:S08]  /*5aa0*/  IMAD.WIDE.U32.X R4, R19, UR7, R4, P1 ;  /* 0x0000000713047c25 */ /* 0x000fd000088e0404 */
.L_x_108:
[--C-:B------:R-:W-:Y:S01]  /*5ab0*/  SHF.R.U64 R8, R4, UR9, R5.reuse ;  /* 0x0000000904087c19 */ /* 0x100fe20008001205 */
[----:B------:R-:W-:Y:S01]  /*5ac0*/  ULDC.64 UR6, c[0x0][0x620] ;  /* 0x0001880000067ab9 */ /* 0x000fe20000000a00 */
[----:B------:R-:W-:Y:S01]  /*5ad0*/  SHF.R.U32.HI R4, RZ, UR9, R5 ;  /* 0x00000009ff047c19 */ /* 0x000fe20008011605 */
[----:B------:R-:W2:Y:S01]  /*5ae0*/  LDC R24, c[0x0][0x144] ;  /* 0x00005100ff187b82 */ /* 0x000ea20000000800 */
[----:B------:R-:W-:Y:S01]  /*5af0*/  IADD3 R7, P1, RZ, -R8, RZ ;  /* 0x80000008ff077210 */ /* 0x000fe20007f3e0ff */
[----:B------:R-:W-:Y:S01]  /*5b00*/  ULDC.64 UR10, c[0x0][0x640] ;  /* 0x00019000000a7ab9 */ /* 0x000fe20000000a00 */
[----:B0-----:R-:W-:Y:S01]  /*5b10*/  I2FP.F32.U32 R9, R15 ;  /* 0x0000000f00097245 */ /* 0x001fe20000201000 */
[----:B------:R-:W-:Y:S02]  /*5b20*/  ULDC UR8, c[0x0][0x608] ;  /* 0x0001820000087ab9 */ /* 0x000fe40000000800 */
[----:B------:R-:W-:Y:S01]  /*5b30*/  IMAD.X R4, RZ, RZ, ~R4, P1 ;  /* 0x000000ffff047224 */ /* 0x000fe200008e0e04 */
[----:B------:R-:W-:Y:S01]  /*5b40*/  ISETP.NE.U32.AND P1, PT, RZ, UR10, PT ;  /* 0x0000000aff007c0c */ /* 0x000fe2000bf25070 */
[----:B------:R-:W0:Y:S02]  /*5b50*/  LDC R21, c[0x0][0x148] ;  /* 0x00005200ff157b82 */ /* 0x000e240000000800 */
[----:B------:R-:W-:Y:S01]  /*5b60*/  IMAD R6, R4, UR6, RZ ;  /* 0x0000000604067c24 */ /* 0x000fe2000f8e02ff */
[----:B------:R-:W-:Y:S01]  /*5b70*/  ISETP.NE.AND.EX P1, PT, RZ, UR11, PT, P1 ;  /* 0x0000000bff007c0c */ /* 0x000fe2000bf25310 */
[----:B------:R-:W-:Y:S01]  /*5b80*/  IMAD.WIDE.U32 R4, R7, UR6, R16 ;  /* 0x0000000607047c25 */ /* 0x000fe2000f8e0010 */
[----:B------:R-:W-:-:S03]  /*5b90*/  ULDC UR6, c[0x0][0x150] ;  /* 0x0000540000067ab9 */ /* 0x000fc60000000800 */
[----:B------:R-:W-:Y:S02]  /*5ba0*/  IMAD R7, R7, UR7, R6 ;  /* 0x0000000707077c24 */ /* 0x000fe4000f8e0206 */
[----:B------:R-:W-:Y:S01]  /*5bb0*/  FMUL R6, R9, UR6 ;  /* 0x0000000609067c20 */ /* 0x000fe20008400000 */
[----:B------:R-:W-:Y:S01]  /*5bc0*/  ULDC UR6, c[0x0][0x618] ;  /* 0x0001860000067ab9 */ /* 0x000fe20000000800 */
[----:B------:R-:W-:Y:S01]  /*5bd0*/  ULDC UR7, c[0x0][0x154] ;  /* 0x0000550000077ab9 */ /* 0x000fe20000000800 */
[----:B------:R-:W-:-:S03]  /*5be0*/  IMAD.IADD R5, R5, 0x1, R7 ;  /* 0x0000000105057824 */ /* 0x000fc600078e0207 */
[----:B------:R-:W3:Y:S02]  /*5bf0*/  F2I.U32.TRUNC.NTZ R6, R6 ;  /* 0x0000000600067305 */ /* 0x000ee4000020f000 */
[----:B------:R-:W-:Y:S02]  /*5c00*/  SHF.R.U64 R9, R4, UR6, R5 ;  /* 0x0000000604097c19 */ /* 0x000fe40008001205 */
[----:B-1----:R-:W-:-:S05]  /*5c10*/  I2FP.F32.U32 R4, R14 ;  /* 0x0000000e00047245 */ /* 0x002fca0000201000 */
[----:B------:R-:W-:Y:S01]  /*5c20*/  FMUL R22, R4, UR7 ;  /* 0x0000000704167c20 */ /* 0x000fe20008400000 */
[----:B------:R-:W-:Y:S01]  /*5c30*/  SHF.R.U32.HI R4, RZ, UR6, R5 ;  /* 0x00000006ff047c19 */ /* 0x000fe20008011605 */
[----:B------:R-:W-:-:S03]  /*5c40*/  ULDC UR6, c[0x0][0x658] ;  /* 0x0001960000067ab9 */ /* 0x000fc60000000800 */
[--C-:B------:R-:W-:Y:S01]  /*5c50*/  SHF.R.U64 R20, R9, UR8, R4.reuse ;  /* 0x0000000809147c19 */ /* 0x100fe20008001204 */
[----:B------:R-:W1:Y:S01]  /*5c60*/  F2I.U32.TRUNC.NTZ R22, R22 ;  /* 0x0000001600167305 */ /* 0x000e62000020f000 */
[----:B------:R-:W-:Y:S01]  /*5c70*/  SHF.R.U32.HI R5, RZ, UR8, R4 ;  /* 0x00000008ff057c19 */ /* 0x000fe20008011604 */
[----:B---3--:R-:W-:-:S03]  /*5c80*/  IMAD.MOV R6, RZ, RZ, -R6 ;  /* 0x000000ffff067224 */ /* 0x008fc600078e0a06 */
[----:B------:R-:W-:Y:S01]  /*5c90*/  SHF.R.U64 R19, R20, UR6, R5 ;  /* 0x0000000614137c19 */ /* 0x000fe20008001205 */
[----:B--2---:R-:W-:Y:S01]  /*5ca0*/  IMAD R15, R24, R6, R15 ;  /* 0x00000006180f7224 */ /* 0x004fe200078e020f */
[----:B------:R-:W-:-:S03]  /*5cb0*/  SHF.R.U32.HI R23, RZ, UR6, R5 ;  /* 0x00000006ff177c19 */ /* 0x000fc60008011605 */
[----:B------:R-:W-:Y:S02]  /*5cc0*/  IMAD.MOV.U32 R4, RZ, RZ, R19 ;  /* 0x000000ffff047224 */ /* 0x000fe400078e0013 */
[----:B------:R-:W-:Y:S01]  /*5cd0*/  IMAD.MOV.U32 R5, RZ, RZ, R23 ;  /* 0x000000ffff057224 */ /* 0x000fe200078e0017 */
[----:B-1----:R-:W-:Y:S06]  /*5ce0*/  @!P1 BRA `(.L_x_109) ;  /* 0x0000000000289947 */ /* 0x002fec0003800000 */
[----:B------:R-:W-:Y:S02]  /*5cf0*/  ULDC UR6, c[0x0][0x64c] ;  /* 0x0001930000067ab9 */ /* 0x000fe40000000800 */
[----:B------:R-:W-:-:S05]  /*5d00*/  IADD3 R5, P1, R19, UR6, RZ ;  /* 0x0000000613057c10 */ /* 0x000fca000ff3e0ff */
[----:B------:R-:W-:-:S04]  /*5d10*/  IMAD.X R23, RZ, RZ, R23, P1 ;  /* 0x000000ffff177224 */ /* 0x000fc800008e0617 */
[----:B------:R-:W-:-:S04]  /*5d20*/  IMAD.WIDE.U32 R6, R23, UR10, RZ ;  /* 0x0000000a17067c25 */ /* 0x000fc8000f8e00ff */
[----:B------:R-:W-:-:S04]  /*5d30*/  IMAD.WIDE.U32 R6, P1, R5, UR11, R6 ;  /* 0x0000000b05067c25 */ /* 0x000fc8000f820006 */
[----:B------:R-:W-:-:S04]  /*5d40*/  IMAD.WIDE.U32 R4, R5, UR10, RZ ;  /* 0x0000000a05047c25 */ /* 0x000fc8000f8e00ff */
[----:B------:R-:W-:Y:S01]  /*5d50*/  IMAD.MOV.U32 R4, RZ, RZ, R7 ;  /* 0x000000ffff047224 */ /* 0x000fe200078e0007 */
[----:B------:R-:W-:Y:S01]  /*5d60*/  IADD3 RZ, P3, R5, R6, RZ ;  /* 0x0000000605ff7210 */ /* 0x000fe20007f7e0ff */
[----:B------:R-:W-:-:S04]  /*5d70*/  IMAD.X R5, RZ, RZ, RZ, P1 ;  /* 0x000000ffff057224 */ /* 0x000fc800008e06ff */
[----:B------:R-:W-:-:S08]  /*5d80*/  IMAD.WIDE.U32.X R4, R23, UR11, R4, P3 ;  /* 0x0000000b17047c25 */ /* 0x000fd000098e0404 */
.L_x_109:
[----:B------:R-:W-:Y:S01]  /*5d90*/  ISETP.NE.AND P1, PT, R2, 0x1, PT ;  /* 0x000000010200780c */ /* 0x000fe20003f25270 */
[----:B------:R-:W-:Y:S01]  /*5da0*/  ULDC UR6, c[0x0][0x648] ;  /* 0x0001920000067ab9 */ /* 0x000fe20000000800 */
[----:B------:R-:W-:Y:S01]  /*5db0*/  LOP3.LUT R20, R20, UR13, RZ, 0xc0, !PT ;  /* 0x0000000d14147c12 */ /* 0x000fe2000f8ec0ff */
[----:B------:R-:W-:Y:S01]  /*5dc0*/  IMAD.MOV R22, RZ, RZ, -R22 ;  /* 0x000000ffff167224 */ /* 0x000fe200078e0a16 */
[----:B------:R-:W-:Y:S01]  /*5dd0*/  SHF.R.U64 R5, R4, UR6, R5 ;  /* 0x0000000604057c19 */ /* 0x000fe20008001205 */
[----:B------:R-:W-:Y:S01]  /*5de0*/  ULDC UR6, c[0x0][0x638] ;  /* 0x00018e0000067ab9 */ /* 0x000fe20000000800 */
[----:B------:R-:W-:Y:S01]  /*5df0*/  LOP3.LUT R6, R9, UR4, RZ, 0xc0, !PT ;  /* 0x0000000409067c12 */ /* 0x000fe2000f8ec0ff */
[----:B------:R-:W-:Y:S02]  /*5e00*/  ULDC UR7, c[0x0][0x610] ;  /* 0x0001840000077ab9 */ /* 0x000fe40000000800 */
[----:B------:R-:W-:Y:S02]  /*5e10*/  IMAD.MOV R4, RZ, RZ, -R5 ;  /* 0x000000ffff047224 */ /* 0x000fe400078e0a05 */
[----:B------:R-:W-:-:S02]  /*5e20*/  IMAD R20, R5, UR5, R20 ;  /* 0x0000000505147c24 */ /* 0x000fc4000f8e0214 */
[----:B0-----:R-:W-:Y:S02]  /*5e30*/  @P1 IMAD R15, R21, R22, R14 ;  /* 0x00000016150f1224 */ /* 0x001fe400078e020e */
[----:B------:R-:W-:Y:S01]  /*5e40*/  IMAD R19, R4, UR6, R19 ;  /* 0x0000000604137c24 */ /* 0x000fe2000f8e0213 */
[----:B------:R-:W-:Y:S01]  /*5e50*/  ULDC UR6, c[0x0][0x600] ;  /* 0x0001800000067ab9 */ /* 0x000fe20000000800 */
[----:B------:R-:W-:Y:S02]  /*5e60*/  IMAD R15, R20, UR7, R15 ;  /* 0x00000007140f7c24 */ /* 0x000fe4000f8e020f */
[----:B------:R-:W-:Y:S02]  /*5e70*/  IMAD R6, R19, UR6, R6 ;  /* 0x0000000613067c24 */ /* 0x000fe4000f8e0206 */
[----:B------:R-:W-:-:S03]  /*5e80*/  IMAD.MOV.U32 R4, RZ, RZ, 0x1 ;  /* 0x00000001ff047424 */ /* 0x000fc600078e00ff */
[----:B------:R-:W-:Y:S02]  /*5e90*/  SEL R20, R6, R15, !P1 ;  /* 0x0000000f06147207 */ /* 0x000fe40004800000 */
[----:B------:R-:W-:-:S07]  /*5ea0*/  SEL R19, R15, R6, !P1 ;  /* 0x000000060f137207 */ /* 0x000fce0004800000 */
.L_x_107:
[----:B------:R-:W-:Y:S05]  /*5eb0*/  BSYNC B1 ;  /* 0x0000000000017941 */ /* 0x000fea0003800000 */
.L_x_106:
[----:B------:R-:W-:-:S13]  /*5ec0*/  LOP3.LUT P1, RZ, R4, 0xff, RZ, 0xc0, !PT ;  /* 0x000000ff04ff7812 */ /* 0x000fda000782c0ff */
[----:B------:R-:W-:Y:S05]  /*5ed0*/  @P1 BRA `(.L_x_110) ;  /* 0xfffffff400141947 */ /* 0x000fea000383ffff */
[----:B------:R-:W-:Y:S05]  /*5ee0*/  BSYNC B0 ;  /* 0x0000000000007941 */ /* 0x000fea0003800000 */
.L_x_98:
[----:B------:R-:W-:-:S03]  /*5ef0*/  UMOV UR6, 0xffffffff ;  /* 0xffffffff00067882 */ /* 0x000fc60000000000 */
[----:B------:R-:W-:Y:S05]  /*5f00*/  BRA.DIV UR6, `(.L_x_111) ;  /* 0x0000000606847947 */ /* 0x000fea000b800000 */
[----:B------:R-:W-:-:S13]  /*5f10*/  ELECT P6, URZ, PT ;  /* 0x00000000003f782f */ /* 0x000fda00038c0000 */
.L_x_128:
[----:B------:R-:W-:Y:S04]  /*5f20*/  BSSY B0, `(.L_x_112) ;  /* 0x0000046000007945 */ /* 0x000fe80003800000 */
[----:B------:R-:W-:Y:S05]  /*5f30*/  @!P6 BRA `(.L_x_113) ;  /* 0x000000040010e947 */ /* 0x000fea0003800000 */
[----:B------:R-:W-:-:S04]  /*5f40*/  LOP3.LUT R18, R18, 0x2, RZ, 0xfc, !PT ;  /* 0x0000000212127812 */ /* 0x000fc800078efcff */
[----:B------:R-:W-:-:S13]  /*5f50*/  ISETP.NE.AND P0, PT, R18, 0x3, PT ;  /* 0x000000031200780c */ /* 0x000fda0003f05270 */
[----:B------:R-:W-:Y:S05]  /*5f60*/  @!P0 BRA `(.L_x_114) ;  /* 0x0000000000048947 */ /* 0x000fea0003800000 */
[----:B------:R-:W-:Y:S01]  /*5f70*/  BPT.TRAP 0x1 ;  /* 0x000000040000795c */ /* 0x000fe20000300000 */
.L_x_114:
[----:B------:R-:W0:Y:S01]  /*5f80*/  S2R R3, SR_CgaCtaId ;  /* 0x0000000000037919 */ /* 0x000e220000008800 */
[----:B------:R-:W-:-:S04]  /*5f90*/  MOV R2, 0x400 ;  /* 0x0000040000027802 */ /* 0x000fc80000000f00 */
[----:B0-----:R-:W-:Y:S02]  /*5fa0*/  LEA R3, R3, R2, 0x18 ;  /* 0x0000000203037211 */ /* 0x001fe400078ec0ff */
[----:B------:R-:W-:-:S03]  /*5fb0*/  SHF.L.U32 R2, R0, 0x1f, RZ ;  /* 0x0000001f00027819 */ /* 0x000fc600000006ff */
[----:B------:R-:W-:-:S04]  /*5fc0*/  VIADD R3, R3, 0x38 ;  /* 0x0000003803037836 */ /* 0x000fc80000000000 */
[C---:B------:R-:W-:Y:S02]  /*5fd0*/  IMAD R7, R12.reuse, 0x8, R3 ;  /* 0x000000080c077824 */ /* 0x040fe400078e0203 */
[----:B------:R-:W-:Y:S02]  /*5fe0*/  VIADD R12, R12, 0x1 ;  /* 0x000000010c0c7836 */ /* 0x000fe40000000000 */
[----:B------:R-:W0:Y:S03]  /*5ff0*/  SYNCS.PHASECHK.TRANS64.TRYWAIT P0, [R7+URZ], R2 ;  /* 0x00000002070075a7 */ /* 0x000e26000800017f */
[----:B------:R-:W-:-:S04]  /*6000*/  ISETP.NE.AND P1, PT, R12, 0x7, PT ;  /* 0x000000070c00780c */ /* 0x000fc80003f25270 */
[----:B------:R-:W-:Y:S02]  /*6010*/  SEL R5, RZ, 0x1, P1 ;  /* 0x00000001ff057807 */ /* 0x000fe40000800000 */
[----:B------:R-:W-:Y:S02]  /*6020*/  SEL R12, R12, RZ, P1 ;  /* 0x000000ff0c0c7207 */ /* 0x000fe40000800000 */
[----:B------:R-:W-:-:S03]  /*6030*/  LOP3.LUT R5, R0, R5, RZ, 0x3c, !PT ;  /* 0x0000000500057212 */ /* 0x000fc600078e3cff */
[----:B------:R-:W-:Y:S01]  /*6040*/  IMAD R9, R12, 0x8, R3 ;  /* 0x000000080c097824 */ /* 0x000fe200078e0203 */
[----:B------:R-:W-:Y:S01]  /*6050*/  SHF.L.U32 R4, R5, 0x1f, RZ ;  /* 0x0000001f05047819 */ /* 0x000fe200000006ff */
[----:B0-----:R-:W-:Y:S06]  /*6060*/  @!P0 BRA `(.L_x_115) ;  /* 0x00000004004c8947 */ /* 0x001fec0003800000 */
.L_x_129:
[----:B------:R-:W1:Y:S01]  /*6070*/  SYNCS.PHASECHK.TRANS64.TRYWAIT P0, [R9+URZ], R4 ;  /* 0x00000004090075a7 */ /* 0x000e62000800017f */
[----:B------:R-:W-:-:S05]  /*6080*/  VIADD R0, R12, 0x1 ;  /* 0x000000010c007836 */ /* 0x000fca0000000000 */
[----:B------:R-:W-:-:S04]  /*6090*/  ISETP.NE.AND P1, PT, R0, 0x7, PT ;  /* 0x000000070000780c */ /* 0x000fc80003f25270 */
[----:B0-----:R-:W-:Y:S02]  /*60a0*/  SEL R2, RZ, 0x1, P1 ;  /* 0x00000001ff027807 */ /* 0x001fe40000800000 */
[----:B------:R-:W-:Y:S02]  /*60b0*/  SEL R0, R0, RZ, P1 ;  /* 0x000000ff00007207 */ /* 0x000fe40000800000 */
[----:B------:R-:W-:-:S03]  /*60c0*/  LOP3.LUT R7, R5, R2, RZ, 0x3c, !PT ;  /* 0x0000000205077212 */ /* 0x000fc600078e3cff */
[----:B------:R-:W-:Y:S01]  /*60d0*/  IMAD R6, R0, 0x8, R3 ;  /* 0x0000000800067824 */ /* 0x000fe200078e0203 */
[----:B------:R-:W-:Y:S01]  /*60e0*/  SHF.L.U32 R5, R7, 0x1f, RZ ;  /* 0x0000001f07057819 */ /* 0x000fe200000006ff */
[----:B-1----:R-:W-:Y:S06]  /*60f0*/  @!P0 BRA `(.L_x_116) ;  /* 0x00000004003c8947 */ /* 0x002fec0003800000 */
.L_x_130:
[----:B------:R-:W1:Y:S01]  /*6100*/  SYNCS.PHASECHK.TRANS64.TRYWAIT P0, [R6+URZ], R5 ;  /* 0x00000005060075a7 */ /* 0x000e62000800017f */
[----:B------:R-:W-:-:S05]  /*6110*/  VIADD R0, R0, 0x1 ;  /* 0x0000000100007836 */ /* 0x000fca0000000000 */
[----:B------:R-:W-:-:S04]  /*6120*/  ISETP.NE.AND P1, PT, R0, 0x7, PT ;  /* 0x000000070000780c */ /* 0x000fc80003f25270 */
[----:B------:R-:W-:Y:S02]  /*6130*/  SEL R2, RZ, 0x1, P1 ;  /* 0x00000001ff027807 */ /* 0x000fe40000800000 */
[----:B------:R-:W-:Y:S02]  /*6140*/  SEL R0, R0, RZ, P1 ;  /* 0x000000ff00007207 */ /* 0x000fe40000800000 */
[----:B------:R-:W-:-:S03]  /*6150*/  LOP3.LUT R7, R7, R2, RZ, 0x3c, !PT ;  /* 0x0000000207077212 */ /* 0x000fc600078e3cff */
[----:B0-----:R-:W-:Y:S01]  /*6160*/  IMAD R9, R0, 0x8, R3 ;  /* 0x0000000800097824 */ /* 0x001fe200078e0203 */
[----:B------:R-:W-:Y:S01]  /*6170*/  SHF.L.U32 R4, R7, 0x1f, RZ ;  /* 0x0000001f07047819 */ /* 0x000fe200000006ff */
[----:B-1----:R-:W-:Y:S06]  /*6180*/  @!P0 BRA `(.L_x_117) ;  /* 0x00000004002c8947 */ /* 0x002fec0003800000 */
.L_x_131:
        /* <DEDUP_REMOVED lines=9> */
.L_x_132:
        /* <DEDUP_REMOVED lines=9> */
.L_x_133:
[----:B------:R-:W1:Y:S01]  /*62b0*/  SYNCS.PHASECHK.TRANS64.TRYWAIT P0, [R9+URZ], R4 ;  /* 0x00000004090075a7 */ /* 0x000e62000800017f */
[----:B------:R-:W-:-:S05]  /*62c0*/  VIADD R0, R0, 0x1 ;  /* 0x0000000100007836 */ /* 0x000fca0000000000 */
[----:B------:R-:W-:-:S04]  /*62d0*/  ISETP.NE.AND P1, PT, R0, 0x7, PT ;  /* 0x000000070000780c */ /* 0x000fc80003f25270 */
[----:B------:R-:W-:Y:S02]  /*62e0*/  SEL R2, RZ, 0x1, P1 ;  /* 0x00000001ff027807 */ /* 0x000fe40000800000 */
[----:B------:R-:W-:Y:S02]  /*62f0*/  SEL R0, R0, RZ, P1 ;  /* 0x000000ff00007207 */ /* 0x000fe40000800000 */
[----:B------:R-:W-:Y:S01]  /*6300*/  LOP3.LUT R2, R7, R2, RZ, 0x3c, !PT ;  /* 0x0000000207027212 */ /* 0x000fe200078e3cff */
[----:B-1----:R-:W-:Y:S06]  /*6310*/  @!P0 BRA `(.L_x_120) ;  /* 0x0000000400048947 */ /* 0x002fec0003800000 */
.L_x_134:
[----:B------:R-:W-:Y:S01]  /*6320*/  IMAD R3, R0, 0x8, R3 ;  /* 0x0000000800037824 */ /* 0x000fe200078e0203 */
[----:B------:R-:W-:-:S07]  /*6330*/  SHF.L.U32 R0, R2, 0x1f, RZ ;  /* 0x0000001f02007819 */ /* 0x000fce00000006ff */
.L_x_121:
[----:B--2---:R2:W3:Y:S02]  /*6340*/  SYNCS.PHASECHK.TRANS64.TRYWAIT P0, [R3+URZ], R0 ;  /* 0x00000000030075a7 */ /* 0x0044e4000800017f */
[----:B---3--:R-:W-:Y:S05]  /*6350*/  @!P0 NANOSLEEP.SYNCS 0x989680 ;  /* 0x009896800000895d */ /* 0x008fea0003900000 */
[----:B------:R-:W3:Y:S02]  /*6360*/  @!P0 SYNCS.PHASECHK.TRANS64 P0, [R3+URZ], R0 ;  /* 0x00000000030085a7 */ /* 0x000ee4000800007f */
[----:B---3--:R-:W-:Y:S05]  /*6370*/  @!P0 BRA `(.L_x_121) ;  /* 0xfffffffc00f08947 */ /* 0x008fea000383ffff */
.L_x_113:
[----:B------:R-:W-:Y:S05]  /*6380*/  BSYNC B0 ;  /* 0x0000000000007941 */ /* 0x000fea0003800000 */
.L_x_112:
[----:B------:R-:W-:Y:S05]  /*6390*/  EXIT ;  /* 0x000000000000794d */ /* 0x000fea0003800000 */
.L_x_17:
[----:B-1----:R1:W2:Y:S02]  /*63a0*/  SYNCS.PHASECHK.TRANS64.TRYWAIT P1, [R3+URZ], R0 ;  /* 0x00000000030075a7 */ /* 0x0022a4000802017f */
[----:B--2---:R-:W-:Y:S05]  /*63b0*/  @!P1 NANOSLEEP.SYNCS 0x989680 ;  /* 0x009896800000995d */ /* 0x004fea0003900000 */
[----:B------:R-:W2:Y:S02]  /*63c0*/  @!P1 SYNCS.PHASECHK.TRANS64 P1, [R3+URZ], R0 ;  /* 0x00000000030095a7 */ /* 0x000ea4000802007f */
[----:B--2---:R-:W-:Y:S05]  /*63d0*/  @!P1 BRA `(.L_x_17) ;  /* 0xfffffffc00f09947 */ /* 0x004fea000383ffff */
[----:B------:R-:W-:Y:S05]  /*63e0*/  BRA `(.L_x_16) ;  /* 0xffffffb000487947 */ /* 0x000fea000383ffff */
.L_x_22:
[----:B-1----:R-:W-:-:S04]  /*63f0*/  IMAD.U32 R4, RZ, RZ, UR8 ;  /* 0x00000008ff047e24 */ /* 0x002fc8000f8e00ff */
[----:B------:R1:W2:Y:S03]  /*6400*/  SYNCS.PHASECHK.TRANS64.TRYWAIT P1, [R4+URZ], R3 ;  /* 0x00000003040075a7 */ /* 0x0002a6000802017f */
[----:B--2---:R-:W-:Y:S05]  /*6410*/  @!P1 NANOSLEEP.SYNCS 0x989680 ;  /* 0x009896800000995d */ /* 0x004fea0003900000 */
[----:B------:R-:W2:Y:S02]  /*6420*/  @!P1 SYNCS.PHASECHK.TRANS64 P1, [R4+URZ], R3 ;  /* 0x00000003040095a7 */ /* 0x000ea4000802007f */
[----:B--2---:R-:W-:Y:S05]  /*6430*/  @!P1 BRA `(.L_x_22) ;  /* 0xfffffffc00ec9947 */ /* 0x004fea000383ffff */
[----:B------:R-:W-:Y:S05]  /*6440*/  BRA `(.L_x_21) ;  /* 0xffffffb400847947 */ /* 0x000fea000383ffff */
.L_x_99:
[----:B------:R-:W-:Y:S01]  /*6450*/  BSSY B1, `(.L_x_122) ;  /* 0x0000006000017945 */ /* 0x000fe20003800000 */
[----:B------:R-:W-:-:S07]  /*6460*/  IMAD.MOV.U32 R15, RZ, RZ, -0x1 ;  /* 0xffffffffff0f7424 */ /* 0x000fce00078e00ff */
[----:B------:R-:W-:Y:S05]  /*6470*/  WARPSYNC.COLLECTIVE R15, `(.L_x_123) ;  /* 0x000000000f0c7348 */ /* 0x000fea0003c00000 */
[----:B------:R-:W-:Y:S02]  /*6480*/  ELECT P6, UR62, PT ;  /* 0x00000000003e782f */ /* 0x000fe400038c0000 */
[----:B------:R-:W-:Y:S01]  /*6490*/  MOV R14, UR62 ;  /* 0x0000003e000e7c02 */ /* 0x000fe20008000f00 */
[----:B------:R-:W-:Y:S10]  /*64a0*/  ENDCOLLECTIVE ;  /* 0x000000000000791b */ /* 0x000ff40003800000 */
.L_x_123:
[----:B------:R-:W-:Y:S05]  /*64b0*/  BSYNC B1 ;  /* 0x0000000000017941 */ /* 0x000fea0003800000 */
.L_x_122:
[----:B------:R-:W-:Y:S05]  /*64c0*/  BRA `(.L_x_124) ;  /* 0xffffffec00a47947 */ /* 0x000fea000383ffff */
.L_x_102:
[----:B0-----:R0:W1:Y:S02]  /*64d0*/  SYNCS.PHASECHK.TRANS64.TRYWAIT P1, [R14+URZ+0x38], R7 ;  /* 0x000038070e0075a7 */ /* 0x001064000802017f */
[----:B-1----:R-:W-:Y:S05]  /*64e0*/  @!P1 NANOSLEEP.SYNCS 0x989680 ;  /* 0x009896800000995d */ /* 0x002fea0003900000 */
[----:B------:R-:W1:Y:S02]  /*64f0*/  @!P1 SYNCS.PHASECHK.TRANS64 P1, [R14+URZ+0x38], R7 ;  /* 0x000038070e0095a7 */ /* 0x000e64000802007f */
[----:B-1----:R-:W-:Y:S05]  /*6500*/  @!P1 BRA `(.L_x_102) ;  /* 0xfffffffc00f09947 */ /* 0x002fea000383ffff */
[----:B------:R-:W-:Y:S05]  /*6510*/  BRA `(.L_x_125) ;  /* 0xffffffec00d87947 */ /* 0x000fea000383ffff */
.L_x_111:
[----:B------:R-:W-:Y:S01]  /*6520*/  BSSY B0, `(.L_x_126) ;  /* 0x0000006000007945 */ /* 0x000fe20003800000 */
[----:B------:R-:W-:-:S07]  /*6530*/  IMAD.MOV.U32 R15, RZ, RZ, -0x1 ;  /* 0xffffffffff0f7424 */ /* 0x000fce00078e00ff */
[----:B------:R-:W-:Y:S05]  /*6540*/  WARPSYNC.COLLECTIVE R15, `(.L_x_127) ;  /* 0x000000000f0c7348 */ /* 0x000fea0003c00000 */
[----:B------:R-:W-:Y:S02]  /*6550*/  ELECT P6, UR62, PT ;  /* 0x00000000003e782f */ /* 0x000fe400038c0000 */
[----:B------:R-:W-:Y:S01]  /*6560*/  MOV R14, UR62 ;  /* 0x0000003e000e7c02 */ /* 0x000fe20008000f00 */
[----:B------:R-:W-:Y:S10]  /*6570*/  ENDCOLLECTIVE ;  /* 0x000000000000791b */ /* 0x000ff40003800000 */
.L_x_127:
[----:B------:R-:W-:Y:S05]  /*6580*/  BSYNC B0 ;  /* 0x0000000000007941 */ /* 0x000fea0003800000 */
.L_x_126:
[----:B------:R-:W-:Y:S05]  /*6590*/  BRA `(.L_x_128) ;  /* 0xfffffff800607947 */ /* 0x000fea000383ffff */
.L_x_115:
[----:B0-----:R0:W1:Y:S02]  /*65a0*/  SYNCS.PHASECHK.TRANS64.TRYWAIT P0, [R7+URZ], R2 ;  /* 0x00000002070075a7 */ /* 0x001064000800017f */
[----:B-1----:R-:W-:Y:S05]  /*65b0*/  @!P0 NANOSLEEP.SYNCS 0x989680 ;  /* 0x009896800000895d */ /* 0x002fea0003900000 */
[----:B------:R-:W1:Y:S02]  /*65c0*/  @!P0 SYNCS.PHASECHK.TRANS64 P0, [R7+URZ], R2 ;  /* 0x00000002070085a7 */ /* 0x000e64000800007f */
[----:B-1----:R-:W-:Y:S05]  /*65d0*/  @!P0 BRA `(.L_x_115) ;  /* 0xfffffffc00f08947 */ /* 0x002fea000383ffff */
[----:B------:R-:W-:Y:S05]  /*65e0*/  BRA `(.L_x_129) ;  /* 0xfffffff800a07947 */ /* 0x000fea000383ffff */
.L_x_116:
[----:B0-----:R0:W1:Y:S02]  /*65f0*/  SYNCS.PHASECHK.TRANS64.TRYWAIT P0, [R9+URZ], R4 ;  /* 0x00000004090075a7 */ /* 0x001064000800017f */
[----:B-1----:R-:W-:Y:S05]  /*6600*/  @!P0 NANOSLEEP.SYNCS 0x989680 ;  /* 0x009896800000895d */ /* 0x002fea0003900000 */
[----:B------:R-:W1:Y:S02]  /*6610*/  @!P0 SYNCS.PHASECHK.TRANS64 P0, [R9+URZ], R4 ;  /* 0x00000004090085a7 */ /* 0x000e64000800007f */
[----:B-1----:R-:W-:Y:S05]  /*6620*/  @!P0 BRA `(.L_x_116) ;  /* 0xfffffffc00f08947 */ /* 0x002fea000383ffff */
[----:B------:R-:W-:Y:S05]  /*6630*/  BRA `(.L_x_130) ;  /* 0xfffffff800b07947 */ /* 0x000fea000383ffff */
.L_x_117:
[----:B0-----:R0:W1:Y:S02]  /*6640*/  SYNCS.PHASECHK.TRANS64.TRYWAIT P0, [R6+URZ], R5 ;  /* 0x00000005060075a7 */ /* 0x001064000800017f */
[----:B-1----:R-:W-:Y:S05]  /*6650*/  @!P0 NANOSLEEP.SYNCS 0x989680 ;  /* 0x009896800000895d */ /* 0x002fea0003900000 */
[----:B------:R-:W1:Y:S02]  /*6660*/  @!P0 SYNCS.PHASECHK.TRANS64 P0, [R6+URZ], R5 ;  /* 0x00000005060085a7 */ /* 0x000e64000800007f */
[----:B-1----:R-:W-:Y:S05]  /*6670*/  @!P0 BRA `(.L_x_117) ;  /* 0xfffffffc00f08947 */ /* 0x002fea000383ffff */
[----:B------:R-:W-:Y:S05]  /*6680*/  BRA `(.L_x_131) ;  /* 0xfffffff800c07947 */ /* 0x000fea000383ffff */
.L_x_118:
[----:B0-----:R0:W1:Y:S02]  /*6690*/  SYNCS.PHASECHK.TRANS64.TRYWAIT P0, [R9+URZ], R4 ;  /* 0x00000004090075a7 */ /* 0x001064000800017f */
[----:B-1----:R-:W-:Y:S05]  /*66a0*/  @!P0 NANOSLEEP.SYNCS 0x989680 ;  /* 0x009896800000895d */ /* 0x002fea0003900000 */
[----:B------:R-:W1:Y:S02]  /*66b0*/  @!P0 SYNCS.PHASECHK.TRANS64 P0, [R9+URZ], R4 ;  /* 0x00000004090085a7 */ /* 0x000e64000800007f */
[----:B-1----:R-:W-:Y:S05]  /*66c0*/  @!P0 BRA `(.L_x_118) ;  /* 0xfffffffc00f08947 */ /* 0x002fea000383ffff */
[----:B------:R-:W-:Y:S05]  /*66d0*/  BRA `(.L_x_132) ;  /* 0xfffffff800d07947 */ /* 0x000fea000383ffff */
.L_x_119:
[----:B0-----:R0:W1:Y:S02]  /*66e0*/  SYNCS.PHASECHK.TRANS64.TRYWAIT P0, [R6+URZ], R5 ;  /* 0x00000005060075a7 */ /* 0x001064000800017f */
[----:B-1----:R-:W-:Y:S05]  /*66f0*/  @!P0 NANOSLEEP.SYNCS 0x989680 ;  /* 0x009896800000895d */ /* 0x002fea0003900000 */
[----:B------:R-:W1:Y:S02]  /*6700*/  @!P0 SYNCS.PHASECHK.TRANS64 P0, [R6+URZ], R5 ;  /* 0x00000005060085a7 */ /* 0x000e64000800007f */
[----:B-1----:R-:W-:Y:S05]  /*6710*/  @!P0 BRA `(.L_x_119) ;  /* 0xfffffffc00f08947 */ /* 0x002fea000383ffff */
[----:B------:R-:W-:Y:S05]  /*6720*/  BRA `(.L_x_133) ;  /* 0xfffffff800e07947 */ /* 0x000fea000383ffff */
.L_x_120:
[----:B-1----:R1:W2:Y:S02]  /*6730*/  SYNCS.PHASECHK.TRANS64.TRYWAIT P0, [R9+URZ], R4 ;  /* 0x00000004090075a7 */ /* 0x0022a4000800017f */
[----:B--2---:R-:W-:Y:S05]  /*6740*/  @!P0 NANOSLEEP.SYNCS 0x989680 ;  /* 0x009896800000895d */ /* 0x004fea0003900000 */
[----:B------:R-:W2:Y:S02]  /*6750*/  @!P0 SYNCS.PHASECHK.TRANS64 P0, [R9+URZ], R4 ;  /* 0x00000004090085a7 */ /* 0x000ea4000800007f */
[----:B--2---:R-:W-:Y:S05]  /*6760*/  @!P0 BRA `(.L_x_120) ;  /* 0xfffffffc00f08947 */ /* 0x004fea000383ffff */
[----:B------:R-:W-:Y:S05]  /*6770*/  BRA `(.L_x_134) ;  /* 0xfffffff800e87947 */ /* 0x000fea000383ffff */
.L_x_135:
[----:B------:R-:W-:-:S00]  /*6780*/  BRA `(.L_x_135) ;  /* 0xfffffffc00fc7947 */ /* 0x000fc0000383ffff */
[----:B------:R-:W-:-:S00]  /*6790*/  NOP ;  /* 0x0000000000007918 */ /* 0x000fc00000000000 */
        /* <DEDUP_REMOVED lines=14> */
.L_x_136:


//--------------------- .nv.global.init           --------------------------
	.section	.nv.global.init,"aw",@progbits
.nv.global.init:
	.type		$str$22,@object
	.size		$str$22,($str$23 - $str$22)
$str$22:
        /*0000*/ 	.byte	0x6b, 0x5f, 0x74, 0x69, 0x6c, 0x65, 0x5f, 0x63, 0x6f, 0x75, 0x6e, 0x74, 0x20, 0x3e, 0x3d, 0x20
        /*0010*/ 	.byte	0x31, 0x00
	.type		$str$23,@object
	.size		$str$23,(__unnamed_1 - $str$23)
$str$23:
        /*0012*/ 	.byte	0x2f, 0x74, 0x6d, 0x70, 0x2f, 0x63, 0x75, 0x74, 0x6c, 0x61, 0x73, 0x73, 0x5f, 0x73, 0x77, 0x65
        /*0022*/ 	.byte	0x65, 0x70, 0x5f, 0x73, 0x72, 0x63, 0x2f, 0x69, 0x6e, 0x63, 0x6c, 0x75, 0x64, 0x65, 0x2f, 0x63
        /*0032*/ 	.byte	0x75, 0x74, 0x6c, 0x61, 0x73, 0x73, 0x2f, 0x67, 0x65, 0x6d, 0x6d, 0x2f, 0x63, 0x6f, 0x6c, 0x6c
        /*0042*/ 	.byte	0x65, 0x63, 0x74, 0x69, 0x76, 0x65, 0x2f, 0x73, 0x6d, 0x39, 0x30, 0x5f, 0x6d, 0x6d, 0x61, 0x5f
        /*0052*/ 	.byte	0x74, 0x6d, 0x61, 0x5f, 0x67, 0x6d, 0x6d, 0x61, 0x5f, 0x73, 0x73, 0x5f, 0x77, 0x61, 0x72, 0x70
        /*0062*/ 	.byte	0x73, 0x70, 0x65, 0x63, 0x69, 0x61, 0x6c, 0x69, 0x7a, 0x65, 0x64, 0x2e, 0x68, 0x70, 0x70, 0x00
	.type		__unnamed_1,@object
	.size		__unnamed_1,(.L_0 - __unnamed_1)
__unnamed_1:
        /*0072*/ 	.byte	0x76, 0x6f, 0x69, 0x64, 0x20, 0x63, 0x75, 0x74, 0x6c, 0x61, 0x73, 0x73, 0x3a, 0x3a, 0x67, 0x65
        /* <DEDUP_REMOVED lines=180> */
        /*0bc2*/ 	.byte	0x79, 0x5d, 0x00
.L_0:


//--------------------- .nv.shared._ZN7cutlass13device_kernelINS_4gemm6kernel13GemmUniversalIN4cute5tupleIJiiiiEEENS1_10collective13CollectiveMmaINS1_34MainloopSm90TmaGmmaWarpSpecializedILi7ENS5_IJNS4_1CILi1EEESB_SB_EEENS1_35KernelTmaWarpSpecializedCooperativeEEENS5_IJNSA_ILi128EEENSA_ILi64EEESF_EEENS_10bfloat16_tENS5_IJlSB_lEEESI_SJ_NS4_8TiledMMAINS4_8MMA_AtomIJNS4_4SM904GMMA27MMA_64x64x16_F32BF16BF16_SSILNSN_5MajorE0ELSP_0ELNSN_7ScaleInE1ELSQ_1EEEEEENS4_6LayoutINS5_IJNSA_ILi2EEESB_SB_EEENS5_IJSB_NSA_ILi0EEESW_EEEEENS5_IJNS4_10UnderscoreESZ_SZ_EEEEENS4_13SM90_TMA_LOADENS4_14ComposedLayoutINS4_7SwizzleILi3ELi4ELi3EEENS4_18smem_ptr_flag_bitsILi16EEENST_INS5_IJNSA_ILi8EEESG_EEENS5_IJSG_SB_EEEEEEEvNS4_8identityES12_S1C_vS1D_EENS_8epilogue10collective6detail29Sm90TmaWarpSpecializedAdapterINS1G_15DefaultEpilogueISI_SJ_SJ_NS1F_6thread17LinearCombinationISI_Li1EffLNS1K_9ScaleType4KindE0ELNS_15FloatRoundStyleE2ESI_EENS1_15EpilogueDefaultEEEEEvvEEEEvNT_6ParamsE --------------------------
	.section	.nv.shared._ZN7cutlass13device_kernelINS_4gemm6kernel13GemmUniversalIN4cute5tupleIJiiiiEEENS1_10collective13CollectiveMmaINS1_34MainloopSm90TmaGmmaWarpSpecializedILi7ENS5_IJNS4_1CILi1EEESB_SB_EEENS1_35KernelTmaWarpSpecializedCooperativeEEENS5_IJNSA_ILi128EEENSA_ILi64EEESF_EEENS_10bfloat16_tENS5_IJlSB_lEEESI_SJ_NS4_8TiledMMAINS4_8MMA_AtomIJNS4_4SM904GMMA27MMA_64x64x16_F32BF16BF16_SSILNSN_5MajorE0ELSP_0ELNSN_7ScaleInE1ELSQ_1EEEEEENS4_6LayoutINS5_IJNSA_ILi2EEESB_SB_EEENS5_IJSB_NSA_ILi0EEESW_EEEEENS5_IJNS4_10UnderscoreESZ_SZ_EEEEENS4_13SM90_TMA_LOADENS4_14ComposedLayoutINS4_7SwizzleILi3ELi4ELi3EEENS4_18smem_ptr_flag_bitsILi16EEENST_INS5_IJNSA_ILi8EEESG_EEENS5_IJSG_SB_EEEEEEEvNS4_8identityES12_S1C_vS1D_EENS_8epilogue10collective6detail29Sm90TmaWarpSpecializedAdapterINS1G_15DefaultEpilogueISI_SJ_SJ_NS1F_6thread17LinearCombinationISI_Li1EffLNS1K_9ScaleType4KindE0ELNS_15FloatRoundStyleE2ESI_EENS1_15EpilogueDefaultEEEEEvvEEEEvNT_6ParamsE,"aw",@nobits
	.sectionflags	@""
	.align	16
	.zero		1024


//--------------------- .nv.shared.reserved.0     --------------------------
	.section	.nv.shared.reserved.0,"aw",@nobits
	.weak		__nv_reservedSMEM_offset_0_alias
	.size		__nv_reservedSMEM_offset_0_alias, 0, 0
	.other		__nv_reservedSMEM_offset_0_alias,@"STO_CUDA_RESERVED_SHARED STV_DEFAULT"
__nv_reservedSMEM_offset_0_alias:
	.zero		0


//--------------------- .nv.global                --------------------------
	.section	.nv.global,"aw",@nobits
.nv.global:
	.type		_ZN40_INTERNAL_05ffda1a_4_k_cu_25c5ebd5_205864cute1_E,@object
	.size		_ZN40_INTERNAL_05ffda1a_4_k_cu_25c5ebd5_205864cute1_E,(_ZN40_INTERNAL_05ffda1a_4_k_cu_25c5ebd5_205864cuda3std3__45__cpo6cbeginE - _ZN40_INTERNAL_05ffda1a_4_k_cu_25c5ebd5_205864cute1_E)
_ZN40_INTERNAL_05ffda1a_4_k_cu_25c5ebd5_205864cute1_E:
	.zero		1
	.type		_ZN40_INTERNAL_05ffda1a_4_k_cu_25c5ebd5_205864cuda3std3__45__cpo6cbeginE,@object
	.size		_ZN40_INTERNAL_05ffda1a_4_k_cu_25c5ebd5_205864cuda3std3__45__cpo6cbeginE,(_ZN40_INTERNAL_05ffda1a_4_k_cu_25c5ebd5_205864cuda3std3__48in_placeE - _ZN40_INTERNAL_05ffda1a_4_k_cu_25c5ebd5_205864cuda3std3__45__cpo6cbeginE)
_ZN40_INTERNAL_05ffda1a_4_k_cu_25c5ebd5_205864cuda3std3__45__cpo6cbeginE:
	.zero		1
	.type		_ZN40_INTERNAL_05ffda1a_4_k_cu_25c5ebd5_205864cuda3std3__48in_placeE,@object
	.size		_ZN40_INTERNAL_05ffda1a_4_k_cu_25c5ebd5_205864cuda3std3__48in_placeE,(_ZN40_INTERNAL_05ffda1a_4_k_cu_25c5ebd5_205864cuda3std6ranges3__45__cpo9iter_moveE - _ZN40_INTERNAL_05ffda1a_4_k_cu_25c5ebd5_205864cuda3std3__48in_placeE)
_ZN40_INTERNAL_05ffda1a_4_k_cu_25c5ebd5_205864cuda3std3__48in_placeE:
	.zero		1
	.type		_ZN40_INTERNAL_05ffda1a_4_k_cu_25c5ebd5_205864cuda3std6ranges3__45__cpo9iter_moveE,@object
	.size		_ZN40_INTERNAL_05ffda1a_4_k_cu_25c5ebd5_205864cuda3std6ranges3__45__cpo9iter_moveE,(_ZN40_INTERNAL_05ffda1a_4_k_cu_25c5ebd5_205864cuda3std3__45__cpo5beginE - _ZN40_INTERNAL_05ffda1a_4_k_cu_25c5ebd5_205864cuda3std6ranges3__45__cpo9iter_moveE)
_ZN40_INTERNAL_05ffda1a_4_k_cu_25c5ebd5_205864cuda3std6ranges3__45__cpo9iter_moveE:
	.zero		1
	.type		_ZN40_INTERNAL_05ffda1a_4_k_cu_25c5ebd5_205864cuda3std3__45__cpo5beginE,@object
	.size		_ZN40_INTERNAL_05ffda1a_4_k_cu_25c5ebd5_205864cuda3std3__45__cpo5beginE,(_ZN40_INTERNAL_05ffda1a_4_k_cu_25c5ebd5_205864cuda3std3__442_GLOBAL__N__05ffda1a_4_k_cu_25c5ebd5_205866ignoreE - _ZN40_INTERNAL_05ffda1a_4_k_cu_25c5ebd5_205864cuda3std3__45__cpo5beginE)
_ZN40_INTERNAL_05ffda1a_4_k_cu_25c5ebd5_205864cuda3std3__45__cpo5beginE:
	.zero		1
	.type		_ZN40_INTERNAL_05ffda1a_4_k_cu_25c5ebd5_205864cuda3std3__442_GLOBAL__N__05ffda1a_4_k_cu_25c5ebd5_205866ignoreE,@object
	.size		_ZN40_INTERNAL_05ffda1a_4_k_cu_25c5ebd5_205864cuda3std3__442_GLOBAL__N__05ffda1a_4_k_cu_25c5ebd5_205866ignoreE,(_ZN40_INTERNAL_05ffda1a_4_k_cu_25c5ebd5_205864cute7productE - _ZN40_INTERNAL_05ffda1a_4_k_cu_25c5ebd5_205864cuda3std3__442_GLOBAL__N__05ffda1a_4_k_cu_25c5ebd5_205866ignoreE)
_ZN40_INTERNAL_05ffda1a_4_k_cu_25c5ebd5_205864cuda3std3__442_GLOBAL__N__05ffda1a_4_k_cu_25c5ebd5_205866ignoreE:
	.zero		1
	.type		_ZN40_INTERNAL_05ffda1a_4_k_cu_25c5ebd5_205864cute7productE,@object
	.size		_ZN40_INTERNAL_05ffda1a_4_k_cu_25c5ebd5_205864cute7productE,(_ZN40_INTERNAL_05ffda1a_4_k_cu_25c5ebd5_205864cuda3std3__45__cpo3endE - _ZN40_INTERNAL_05ffda1a_4_k_cu_25c5ebd5_205864cute7productE)
_ZN40_INTERNAL_05ffda1a_4_k_cu_25c5ebd5_205864cute7productE:
	.zero		1
	.type		_ZN40_INTERNAL_05ffda1a_4_k_cu_25c5ebd5_205864cuda3std3__45__cpo3endE,@object
	.size		_ZN40_INTERNAL_05ffda1a_4_k_cu_25c5ebd5_205864cuda3std3__45__cpo3endE,(_ZN40_INTERNAL_05ffda1a_4_k_cu_25c5ebd5_205864cuda3std3__419piecewise_constructE - _ZN40_INTERNAL_05ffda1a_4_k_cu_25c5ebd5_205864cuda3std3__45__cpo3endE)
_ZN40_INTERNAL_05ffda1a_4_k_cu_25c5ebd5_205864cuda3std3__45__cpo3endE:
	.zero		1
	.type		_ZN40_INTERNAL_05ffda1a_4_k_cu_25c5ebd5_205864cuda3std3__419piecewise_constructE,@object
	.size		_ZN40_INTERNAL_05ffda1a_4_k_cu_25c5ebd5_205864cuda3std3__419piecewise_constructE,(_ZN40_INTERNAL_05ffda1a_4_k_cu_25c5ebd5_205864cuda3std3__45__cpo4cendE - _ZN40_INTERNAL_05ffda1a_4_k_cu_25c5ebd5_205864cuda3std3__419piecewise_constructE)
_ZN40_INTERNAL_05ffda1a_4_k_cu_25c5ebd5_205864cuda3std3__419piecewise_constructE:
	.zero		1
	.type		_ZN40_INTERNAL_05ffda1a_4_k_cu_25c5ebd5_205864cuda3std3__45__cpo4cendE,@object
	.size		_ZN40_INTERNAL_05ffda1a_4_k_cu_25c5ebd5_205864cuda3std3__45__cpo4cendE,(_ZN40_INTERNAL_05ffda1a_4_k_cu_25c5ebd5_205864cuda3std6ranges3__45__cpo4swapE - _ZN40_INTERNAL_05ffda1a_4_k_cu_25c5ebd5_205864cuda3std3__45__cpo4cendE)
_ZN40_INTERNAL_05ffda1a_4_k_cu_25c5ebd5_205864cuda3std3__45__cpo4cendE:
	.zero		1
	.type		_ZN40_INTERNAL_05ffda1a_4_k_cu_25c5ebd5_205864cuda3std6ranges3__45__cpo4swapE,@object
	.size		_ZN40_INTERNAL_05ffda1a_4_k_cu_25c5ebd5_205864cuda3std6ranges3__45__cpo4swapE,(.L_8 - _ZN40_INTERNAL_05ffda1a_4_k_cu_25c5ebd5_205864cuda3std6ranges3__45__cpo4swapE)
_ZN40_INTERNAL_05ffda1a_4_k_cu_25c5ebd5_205864cuda3std6ranges3__45__cpo4swapE:
	.zero		1
.L_8:


//--------------------- .nv.constant0._ZN7cutlass13device_kernelINS_4gemm6kernel13GemmUniversalIN4cute5tupleIJiiiiEEENS1_10collective13CollectiveMmaINS1_34MainloopSm90TmaGmmaWarpSpecializedILi7ENS5_IJNS4_1CILi1EEESB_SB_EEENS1_35KernelTmaWarpSpecializedCooperativeEEENS5_IJNSA_ILi128EEENSA_ILi64EEESF_EEENS_10bfloat16_tENS5_IJlSB_lEEESI_SJ_NS4_8TiledMMAINS4_8MMA_AtomIJNS4_4SM904GMMA27MMA_64x64x16_F32BF16BF16_SSILNSN_5MajorE0ELSP_0ELNSN_7ScaleInE1ELSQ_1EEEEEENS4_6LayoutINS5_IJNSA_ILi2EEESB_SB_EEENS5_IJSB_NSA_ILi0EEESW_EEEEENS5_IJNS4_10UnderscoreESZ_SZ_EEEEENS4_13SM90_TMA_LOADENS4_14ComposedLayoutINS4_7SwizzleILi3ELi4ELi3EEENS4_18smem_ptr_flag_bitsILi16EEENST_INS5_IJNSA_ILi8EEESG_EEENS5_IJSG_SB_EEEEEEEvNS4_8identityES12_S1C_vS1D_EENS_8epilogue10collective6detail29Sm90TmaWarpSpecializedAdapterINS1G_15DefaultEpilogueISI_SJ_SJ_NS1F_6thread17LinearCombinationISI_Li1EffLNS1K_9ScaleType4KindE0ELNS_15FloatRoundStyleE2ESI_EENS1_15EpilogueDefaultEEEEEvvEEEEvNT_6ParamsE --------------------------
	.section	.nv.constant0._ZN7cutlass13device_kernelINS_4gemm6kernel13GemmUniversalIN4cute5tupleIJiiiiEEENS1_10collective13CollectiveMmaINS1_34MainloopSm90TmaGmmaWarpSpecializedILi7ENS5_IJNS4_1CILi1EEESB_SB_EEENS1_35KernelTmaWarpSpecializedCooperativeEEENS5_IJNSA_ILi128EEENSA_ILi64EEESF_EEENS_10bfloat16_tENS5_IJlSB_lEEESI_SJ_NS4_8TiledMMAINS4_8MMA_AtomIJNS4_4SM904GMMA27MMA_64x64x16_F32BF16BF16_SSILNSN_5MajorE0ELSP_0ELNSN_7ScaleInE1ELSQ_1EEEEEENS4_6LayoutINS5_IJNSA_ILi2EEESB_SB_EEENS5_IJSB_NSA_ILi0EEESW_EEEEENS5_IJNS4_10UnderscoreESZ_SZ_EEEEENS4_13SM90_TMA_LOADENS4_14ComposedLayoutINS4_7SwizzleILi3ELi4ELi3EEENS4_18smem_ptr_flag_bitsILi16EEENST_INS5_IJNSA_ILi8EEESG_EEENS5_IJSG_SB_EEEEEEEvNS4_8identityES12_S1C_vS1D_EENS_8epilogue10collective6detail29Sm90TmaWarpSpecializedAdapterINS1G_15DefaultEpilogueISI_SJ_SJ_NS1F_6thread17LinearCombinationISI_Li1EffLNS1K_9ScaleType4KindE0ELNS_15FloatRoundStyleE2ESI_EENS1_15EpilogueDefaultEEEEEvvEEEEvNT_6ParamsE,"a",@progbits
	.sectionflags	@""
	.align	4
.nv.constant0._ZN7cutlass13device_kernelINS_4gemm6kernel13GemmUniversalIN4cute5tupleIJiiiiEEENS1_10collective13CollectiveMmaINS1_34MainloopSm90TmaGmmaWarpSpecializedILi7ENS5_IJNS4_1CILi1EEESB_SB_EEENS1_35KernelTmaWarpSpecializedCooperativeEEENS5_IJNSA_ILi128EEENSA_ILi64EEESF_EEENS_10bfloat16_tENS5_IJlSB_lEEESI_SJ_NS4_8TiledMMAINS4_8MMA_AtomIJNS4_4SM904GMMA27MMA_64x64x16_F32BF16BF16_SSILNSN_5MajorE0ELSP_0ELNSN_7ScaleInE1ELSQ_1EEEEEENS4_6LayoutINS5_IJNSA_ILi2EEESB_SB_EEENS5_IJSB_NSA_ILi0EEESW_EEEEENS5_IJNS4_10UnderscoreESZ_SZ_EEEEENS4_13SM90_TMA_LOADENS4_14ComposedLayoutINS4_7SwizzleILi3ELi4ELi3EEENS4_18smem_ptr_flag_bitsILi16EEENST_INS5_IJNSA_ILi8EEESG_EEENS5_IJSG_SB_EEEEEEEvNS4_8identityES12_S1C_vS1D_EENS_8epilogue10collective6detail29Sm90TmaWarpSpecializedAdapterINS1G_15DefaultEpilogueISI_SJ_SJ_NS1F_6thread17LinearCombinationISI_Li1EffLNS1K_9ScaleType4KindE0ELNS_15FloatRoundStyleE2ESI_EENS1_15EpilogueDefaultEEEEEvvEEEEvNT_6ParamsE:
	.zero		1664


//--------------------- SYMBOLS --------------------------

	.type		.nv.reservedSmem.offset0,@object
	.size		.nv.reservedSmem.offset0,0x4
	.type		__assertfail,@function
